// auto-generated by cutlass_sweep.gemm — config: {"arch": "sm_100", "cluster_m": 2, "cluster_n": 1, "dtype": "fp16", "dtype_b": "fp16", "layout": "nt", "stages": 0, "tile_k": 16, "tile_m": 64, "tile_n": 160}
#include "cutlass/cutlass.h"
#include "cutlass/gemm/collective/collective_builder.hpp"
#include "cutlass/gemm/device/gemm_universal_adapter.h"
#include "cutlass/gemm/kernel/gemm_universal.hpp"
#include "cutlass/epilogue/collective/collective_builder.hpp"

using ElemA = cutlass::half_t;
using ElemB = cutlass::half_t;
using ElemCD = cutlass::half_t;
using Acc  = float;
using TileShape    = cute::Shape<cute::_64, cute::_160, cute::_16>;
using ClusterShape = cute::Shape<cute::_2, cute::_1, cute::_1>;

using CollectiveEpilogue = typename cutlass::epilogue::collective::CollectiveBuilder<
    cutlass::arch::Sm100, cutlass::arch::OpClassTensorOp,
    TileShape, ClusterShape,
    cutlass::epilogue::collective::EpilogueTileAuto,
    Acc, Acc,
    ElemCD, cutlass::layout::RowMajor, 128 / cutlass::sizeof_bits<ElemCD>::value,
    ElemCD, cutlass::layout::RowMajor, 128 / cutlass::sizeof_bits<ElemCD>::value,
    cutlass::epilogue::collective::EpilogueScheduleAuto
  >::CollectiveOp;

using CollectiveMainloop = typename cutlass::gemm::collective::CollectiveBuilder<
    cutlass::arch::Sm100, cutlass::arch::OpClassTensorOp,
    ElemA, cutlass::layout::RowMajor, 128 / cutlass::sizeof_bits<ElemA>::value,
    ElemB, cutlass::layout::ColumnMajor, 128 / cutlass::sizeof_bits<ElemB>::value,
    Acc,
    TileShape, ClusterShape,
    cutlass::gemm::collective::StageCountAutoCarveout<static_cast<int>(sizeof(typename CollectiveEpilogue::SharedStorage))>,
    cutlass::gemm::collective::KernelScheduleAuto
  >::CollectiveOp;

using GemmKernel = cutlass::gemm::kernel::GemmUniversal<
    cute::Shape<int,int,int,int>,
    CollectiveMainloop,
    CollectiveEpilogue
>;
using Gemm = cutlass::gemm::device::GemmUniversalAdapter<GemmKernel>;

// Force the device kernel symbol into the cubin without needing a host main.
auto* _anchor = &cutlass::device_kernel<GemmKernel>;


// ===== COMPILED SASS (sm_100a) =====

	.target	sm_100a

	.elftype	@"ET_EXEC"


//--------------------- .note.nv.tkinfo           --------------------------
	.section	.note.nv.tkinfo,"",@"SHT_NOTE"
	.sectionflags	@"SHF_NOTE_NV_TKINFO"
	.tkinfo
        /*0018*/ 	.word	0x00000002
        /*0030*/ 	.string	""
        /*0030*/ 	.string	"ptxas"
        /*0030*/ 	.string	"Cuda compilation tools, release 13.0, V13.0.88"
        /*0030*/ 	.string	"Build cuda_13.0.r13.0/compiler.36424714_0"
        /*0030*/ 	.string	"-arch sm_100a -m 64 "



//--------------------- .note.nv.cuinfo           --------------------------
	.section	.note.nv.cuinfo,"",@"SHT_NOTE"
	.sectionflags	@"SHF_NOTE_NV_CUINFO"
        /*0018*/ 	.short	0x0002
        /*001a*/ 	.short	0x0064
        /*001c*/ 	.short	0x0082
	.zero		2


//--------------------- .nv.info                  --------------------------
	.section	.nv.info,"",@"SHT_CUDA_INFO"
	.align	4


	//----- nvinfo : EIATTR_REGCOUNT
	.align		4
        /*0000*/ 	.byte	0x04, 0x2f
        /*0002*/ 	.short	(.L_19 - .L_18)
	.align		4
.L_18:
        /*0004*/ 	.word	index@(_ZN7cutlass13device_kernelINS_4gemm6kernel13GemmUniversalIN4cute5tupleIJiiiiEEENS1_10collective13CollectiveMmaINS1_35MainloopSm100TmaUmmaWarpSpecializedILi26ELi2ELi4ENS5_IJNS4_1CILi2EEENSA_ILi1EEESC_EEEEENS5_IJNSA_ILi64EEENSA_ILi160EEENSA_ILi16EEEEEENS_6half_tENS5_IJlSC_lEEESJ_SK_NS4_8TiledMMAINS4_8MMA_AtomIJNS4_20SM100_MMA_F16BF16_SSISJ_SJ_fLi64ELi160ELNS4_4UMMA5MajorE0ELSP_0ELNSO_7ScaleInE0ELSQ_0EEEEEENS4_6LayoutINS5_IJSC_SC_SC_EEENS5_IJNSA_ILi0EEESV_SV_EEEEENS5_IJNS4_10UnderscoreESY_SY_EEEEENS4_13SM90_TMA_LOADENS4_14ComposedLayoutINS4_7SwizzleILi1ELi4ELi3EEENS4_18smem_ptr_flag_bitsILi16EEENST_INS5_IJNSA_ILi8EEESH_EEENS5_IJSH_SC_EEEEEEEvNS4_8identityENS4_23SM90_TMA_LOAD_MULTICASTES1B_vS1C_EENS_8epilogue10collective18CollectiveEpilogueINS1F_23Sm100TmaWarpSpecializedILi2ELi1ELi80ELb1ELb0EEEJSI_NS5_IJNST_ISF_SC_EENST_ISG_SC_EEEEESJ_SK_SJ_SK_NS1F_6fusion15FusionCallbacksIS1J_NS1N_17LinearCombinationISJ_fSJ_fLNS_15FloatRoundStyleE2EEESI_S1M_JEEENS4_5SM1004TMEM4LOAD26SM100_TMEM_LOAD_16dp256b4xES11_NS12_INS13_ILi2ELi4ELi3EEES16_NST_INS5_IJS17_NSA_ILi32EEEEEENS5_IJS1Y_SC_EEEEEEENS4_17SM75_U32x4_LDSM_NENS4_14SM90_TMA_STOREES22_NS4_17SM90_U32x4_STSM_NENS4_39AutoVectorizingCopyWithAssumedAlignmentILi128EEEEEEvvEEEEvNT_6ParamsE)
        /*0008*/ 	.word	0x000000cb


	//----- nvinfo : EIATTR_FRAME_SIZE
	.align		4
.L_19:
        /*000c*/ 	.byte	0x04, 0x11
        /*000e*/ 	.short	(.L_21 - .L_20)
	.align		4
.L_20:
        /*0010*/ 	.word	index@($__internal_2_$__cuda_sm10x_tcgen05_guardrail_trap_unallocated_columns_being_dealloced)
        /*0014*/ 	.word	0x00000000


	//----- nvinfo : EIATTR_FRAME_SIZE
	.align		4
.L_21:
        /*0018*/ 	.byte	0x04, 0x11
        /*001a*/ 	.short	(.L_23 - .L_22)
	.align		4
.L_22:
        /*001c*/ 	.word	index@($__internal_1_$__cuda_sm10x_tcgen05_guardrail_trap_phase_invalid_during_alloc)
        /*0020*/ 	.word	0x00000000


	//----- nvinfo : EIATTR_FRAME_SIZE
	.align		4
.L_23:
        /*0024*/ 	.byte	0x04, 0x11
        /*0026*/ 	.short	(.L_25 - .L_24)
	.align		4
.L_24:
        /*0028*/ 	.word	index@($__internal_0_$__cuda_sm10x_tcgen05_guardrail_trap_col_being_dealloced_not_returned_by_alloc)
        /*002c*/ 	.word	0x00000000


	//----- nvinfo : EIATTR_FRAME_SIZE
	.align		4
.L_25:
        /*0030*/ 	.byte	0x04, 0x11
        /*0032*/ 	.short	(.L_27 - .L_26)
	.align		4
.L_26:
        /*0034*/ 	.word	index@(_ZN7cutlass13device_kernelINS_4gemm6kernel13GemmUniversalIN4cute5tupleIJiiiiEEENS1_10collective13CollectiveMmaINS1_35MainloopSm100TmaUmmaWarpSpecializedILi26ELi2ELi4ENS5_IJNS4_1CILi2EEENSA_ILi1EEESC_EEEEENS5_IJNSA_ILi64EEENSA_ILi160EEENSA_ILi16EEEEEENS_6half_tENS5_IJlSC_lEEESJ_SK_NS4_8TiledMMAINS4_8MMA_AtomIJNS4_20SM100_MMA_F16BF16_SSISJ_SJ_fLi64ELi160ELNS4_4UMMA5MajorE0ELSP_0ELNSO_7ScaleInE0ELSQ_0EEEEEENS4_6LayoutINS5_IJSC_SC_SC_EEENS5_IJNSA_ILi0EEESV_SV_EEEEENS5_IJNS4_10UnderscoreESY_SY_EEEEENS4_13SM90_TMA_LOADENS4_14ComposedLayoutINS4_7SwizzleILi1ELi4ELi3EEENS4_18smem_ptr_flag_bitsILi16EEENST_INS5_IJNSA_ILi8EEESH_EEENS5_IJSH_SC_EEEEEEEvNS4_8identityENS4_23SM90_TMA_LOAD_MULTICASTES1B_vS1C_EENS_8epilogue10collective18CollectiveEpilogueINS1F_23Sm100TmaWarpSpecializedILi2ELi1ELi80ELb1ELb0EEEJSI_NS5_IJNST_ISF_SC_EENST_ISG_SC_EEEEESJ_SK_SJ_SK_NS1F_6fusion15FusionCallbacksIS1J_NS1N_17LinearCombinationISJ_fSJ_fLNS_15FloatRoundStyleE2EEESI_S1M_JEEENS4_5SM1004TMEM4LOAD26SM100_TMEM_LOAD_16dp256b4xES11_NS12_INS13_ILi2ELi4ELi3EEES16_NST_INS5_IJS17_NSA_ILi32EEEEEENS5_IJS1Y_SC_EEEEEEENS4_17SM75_U32x4_LDSM_NENS4_14SM90_TMA_STOREES22_NS4_17SM90_U32x4_STSM_NENS4_39AutoVectorizingCopyWithAssumedAlignmentILi128EEEEEEvvEEEEvNT_6ParamsE)
        /*0038*/ 	.word	0x00000000


	//----- nvinfo : EIATTR_MIN_STACK_SIZE
	.align		4
.L_27:
        /*003c*/ 	.byte	0x04, 0x12
        /*003e*/ 	.short	(.L_29 - .L_28)
	.align		4
.L_28:
        /*0040*/ 	.word	index@(_ZN7cutlass13device_kernelINS_4gemm6kernel13GemmUniversalIN4cute5tupleIJiiiiEEENS1_10collective13CollectiveMmaINS1_35MainloopSm100TmaUmmaWarpSpecializedILi26ELi2ELi4ENS5_IJNS4_1CILi2EEENSA_ILi1EEESC_EEEEENS5_IJNSA_ILi64EEENSA_ILi160EEENSA_ILi16EEEEEENS_6half_tENS5_IJlSC_lEEESJ_SK_NS4_8TiledMMAINS4_8MMA_AtomIJNS4_20SM100_MMA_F16BF16_SSISJ_SJ_fLi64ELi160ELNS4_4UMMA5MajorE0ELSP_0ELNSO_7ScaleInE0ELSQ_0EEEEEENS4_6LayoutINS5_IJSC_SC_SC_EEENS5_IJNSA_ILi0EEESV_SV_EEEEENS5_IJNS4_10UnderscoreESY_SY_EEEEENS4_13SM90_TMA_LOADENS4_14ComposedLayoutINS4_7SwizzleILi1ELi4ELi3EEENS4_18smem_ptr_flag_bitsILi16EEENST_INS5_IJNSA_ILi8EEESH_EEENS5_IJSH_SC_EEEEEEEvNS4_8identityENS4_23SM90_TMA_LOAD_MULTICASTES1B_vS1C_EENS_8epilogue10collective18CollectiveEpilogueINS1F_23Sm100TmaWarpSpecializedILi2ELi1ELi80ELb1ELb0EEEJSI_NS5_IJNST_ISF_SC_EENST_ISG_SC_EEEEESJ_SK_SJ_SK_NS1F_6fusion15FusionCallbacksIS1J_NS1N_17LinearCombinationISJ_fSJ_fLNS_15FloatRoundStyleE2EEESI_S1M_JEEENS4_5SM1004TMEM4LOAD26SM100_TMEM_LOAD_16dp256b4xES11_NS12_INS13_ILi2ELi4ELi3EEES16_NST_INS5_IJS17_NSA_ILi32EEEEEENS5_IJS1Y_SC_EEEEEEENS4_17SM75_U32x4_LDSM_NENS4_14SM90_TMA_STOREES22_NS4_17SM90_U32x4_STSM_NENS4_39AutoVectorizingCopyWithAssumedAlignmentILi128EEEEEEvvEEEEvNT_6ParamsE)
        /*0044*/ 	.word	0x00000000
.L_29:


//--------------------- .nv.compat                --------------------------
	.section	.nv.compat,"",@"SHT_CUDA_COMPAT_INFO"
	.align	4
        /*0000*/ 	.byte	0x02, 0x09, 0x01, 0x00, 0x02, 0x02, 0x02, 0x00, 0x02, 0x05, 0x05, 0x00, 0x03, 0x07, 0x01, 0x01
        /*0010*/ 	.byte	0x02, 0x03, 0x01, 0x00, 0x02, 0x06, 0x01, 0x00, 0x04, 0x0b, 0x08, 0x00, 0x09, 0x00, 0x00, 0x00
        /*0020*/ 	.byte	0x00, 0x00, 0x00, 0x00


//--------------------- .nv.info._ZN7cutlass13device_kernelINS_4gemm6kernel13GemmUniversalIN4cute5tupleIJiiiiEEENS1_10collective13CollectiveMmaINS1_35MainloopSm100TmaUmmaWarpSpecializedILi26ELi2ELi4ENS5_IJNS4_1CILi2EEENSA_ILi1EEESC_EEEEENS5_IJNSA_ILi64EEENSA_ILi160EEENSA_ILi16EEEEEENS_6half_tENS5_IJlSC_lEEESJ_SK_NS4_8TiledMMAINS4_8MMA_AtomIJNS4_20SM100_MMA_F16BF16_SSISJ_SJ_fLi64ELi160ELNS4_4UMMA5MajorE0ELSP_0ELNSO_7ScaleInE0ELSQ_0EEEEEENS4_6LayoutINS5_IJSC_SC_SC_EEENS5_IJNSA_ILi0EEESV_SV_EEEEENS5_IJNS4_10UnderscoreESY_SY_EEEEENS4_13SM90_TMA_LOADENS4_14ComposedLayoutINS4_7SwizzleILi1ELi4ELi3EEENS4_18smem_ptr_flag_bitsILi16EEENST_INS5_IJNSA_ILi8EEESH_EEENS5_IJSH_SC_EEEEEEEvNS4_8identityENS4_23SM90_TMA_LOAD_MULTICASTES1B_vS1C_EENS_8epilogue10collective18CollectiveEpilogueINS1F_23Sm100TmaWarpSpecializedILi2ELi1ELi80ELb1ELb0EEEJSI_NS5_IJNST_ISF_SC_EENST_ISG_SC_EEEEESJ_SK_SJ_SK_NS1F_6fusion15FusionCallbacksIS1J_NS1N_17LinearCombinationISJ_fSJ_fLNS_15FloatRoundStyleE2EEESI_S1M_JEEENS4_5SM1004TMEM4LOAD26SM100_TMEM_LOAD_16dp256b4xES11_NS12_INS13_ILi2ELi4ELi3EEES16_NST_INS5_IJS17_NSA_ILi32EEEEEENS5_IJS1Y_SC_EEEEEEENS4_17SM75_U32x4_LDSM_NENS4_14SM90_TMA_STOREES22_NS4_17SM90_U32x4_STSM_NENS4_39AutoVectorizingCopyWithAssumedAlignmentILi128EEEEEEvvEEEEvNT_6ParamsE --------------------------
	.section	.nv.info._ZN7cutlass13device_kernelINS_4gemm6kernel13GemmUniversalIN4cute5tupleIJiiiiEEENS1_10collective13CollectiveMmaINS1_35MainloopSm100TmaUmmaWarpSpecializedILi26ELi2ELi4ENS5_IJNS4_1CILi2EEENSA_ILi1EEESC_EEEEENS5_IJNSA_ILi64EEENSA_ILi160EEENSA_ILi16EEEEEENS_6half_tENS5_IJlSC_lEEESJ_SK_NS4_8TiledMMAINS4_8MMA_AtomIJNS4_20SM100_MMA_F16BF16_SSISJ_SJ_fLi64ELi160ELNS4_4UMMA5MajorE0ELSP_0ELNSO_7ScaleInE0ELSQ_0EEEEEENS4_6LayoutINS5_IJSC_SC_SC_EEENS5_IJNSA_ILi0EEESV_SV_EEEEENS5_IJNS4_10UnderscoreESY_SY_EEEEENS4_13SM90_TMA_LOADENS4_14ComposedLayoutINS4_7SwizzleILi1ELi4ELi3EEENS4_18smem_ptr_flag_bitsILi16EEENST_INS5_IJNSA_ILi8EEESH_EEENS5_IJSH_SC_EEEEEEEvNS4_8identityENS4_23SM90_TMA_LOAD_MULTICASTES1B_vS1C_EENS_8epilogue10collective18CollectiveEpilogueINS1F_23Sm100TmaWarpSpecializedILi2ELi1ELi80ELb1ELb0EEEJSI_NS5_IJNST_ISF_SC_EENST_ISG_SC_EEEEESJ_SK_SJ_SK_NS1F_6fusion15FusionCallbacksIS1J_NS1N_17LinearCombinationISJ_fSJ_fLNS_15FloatRoundStyleE2EEESI_S1M_JEEENS4_5SM1004TMEM4LOAD26SM100_TMEM_LOAD_16dp256b4xES11_NS12_INS13_ILi2ELi4ELi3EEES16_NST_INS5_IJS17_NSA_ILi32EEEEEENS5_IJS1Y_SC_EEEEEEENS4_17SM75_U32x4_LDSM_NENS4_14SM90_TMA_STOREES22_NS4_17SM90_U32x4_STSM_NENS4_39AutoVectorizingCopyWithAssumedAlignmentILi128EEEEEEvvEEEEvNT_6ParamsE,"",@"SHT_CUDA_INFO"
	.sectionflags	@""
	.align	4


	//----- nvinfo : EIATTR_CUDA_API_VERSION
	.align		4
        /*0000*/ 	.byte	0x04, 0x37
        /*0002*/ 	.short	(.L_31 - .L_30)
.L_30:
        /*0004*/ 	.word	0x00000082


	//----- nvinfo : EIATTR_KPARAM_INFO
	.align		4
.L_31:
        /*0008*/ 	.byte	0x04, 0x17
        /*000a*/ 	.short	(.L_33 - .L_32)
.L_32:
        /*000c*/ 	.word	0x00000000
        /*0010*/ 	.short	0x0000
        /*0012*/ 	.short	0x0000
        /*0014*/ 	.byte	0x00, 0xf0, 0x01, 0x20


	//----- nvinfo : EIATTR_AT_ENTRY_FRAGMENTS
	.align		4
.L_33:
        /*0018*/ 	.byte	0x04, 0x4f
        /*001a*/ 	.short	(.L_35 - .L_34)


	//   ....[0]....
.L_34:
        /*001c*/ 	.word	0x00000006


	//----- nvinfo : EIATTR_RESERVED_SMEM_USED
	.align		4
.L_35:
        /*0020*/ 	.byte	0x01, 0x41
	.zero		2


	//----- nvinfo : EIATTR_SPARSE_MMA_MASK
	.align		4
        /*0024*/ 	.byte	0x03, 0x50
        /*0026*/ 	.short	0x0000


	//----- nvinfo : EIATTR_TCGEN05_1CTA_USED
	.align		4
        /*0028*/ 	.byte	0x01, 0x51
	.zero		2


	//----- nvinfo : EIATTR_MAXREG_COUNT
	.align		4
        /*002c*/ 	.byte	0x03, 0x1b
        /*002e*/ 	.short	0x00ff


	//----- nvinfo : EIATTR_NUM_BARRIERS
	.align		4
        /*0030*/ 	.byte	0x02, 0x4c
        /*0032*/ 	.byte	0x07
	.zero		1


	//----- nvinfo : EIATTR_EXTERNS
	.align		4
        /*0034*/ 	.byte	0x04, 0x0f
        /*0036*/ 	.short	(.L_37 - .L_36)


	//   ....[0]....
	.align		4
.L_36:
        /*0038*/ 	.word	index@(__assertfail)


	//----- nvinfo : EIATTR_MERCURY_ISA_VERSION
	.align		4
.L_37:
        /*003c*/ 	.byte	0x03, 0x5f
        /*003e*/ 	.short	0x0101


	//----- nvinfo : EIATTR_INT_WARP_WIDE_INSTR_OFFSETS
	.align		4
        /*0040*/ 	.byte	0x04, 0x31
        /*0042*/ 	.short	(.L_39 - .L_38)


	//   ....[0]....
.L_38:
        /*0044*/ 	.word	0x00004a40


	//   ....[1]....
        /*0048*/ 	.word	0x00004a60


	//   ....[2]....
        /*004c*/ 	.word	0x00004a90


	//   ....[3]....
        /*0050*/ 	.word	0x000056a0


	//   ....[4]....
        /*0054*/ 	.word	0x000056b0


	//   ....[5]....
        /*0058*/ 	.word	0x00005870


	//   ....[6]....
        /*005c*/ 	.word	0x00005890


	//   ....[7]....
        /*0060*/ 	.word	0x000058f0


	//   ....[8]....
        /*0064*/ 	.word	0x00005950


	//----- nvinfo : EIATTR_COOP_GROUP_MASK_REGIDS
	.align		4
.L_39:
        /*0068*/ 	.byte	0x04, 0x29
        /*006a*/ 	.short	(.L_41 - .L_40)


	//   ....[0]....
.L_40:
        /*006c*/ 	.word	0xffffffff


	//   ....[1]....
        /*0070*/ 	.word	0xffffffff


	//   ....[2]....
        /*0074*/ 	.word	0xffffffff


	//   ....[3]....
        /*0078*/ 	.word	0xffffffff


	//   ....[4]....
        /*007c*/ 	.word	0xffffffff


	//   ....[5]....
        /*0080*/ 	.word	0xffffffff


	//   ....[6]....
        /*0084*/ 	.word	0xffffffff


	//   ....[7]....
        /*0088*/ 	.word	0xffffffff


	//   ....[8]....
        /*008c*/ 	.word	0xffffffff


	//   ....[9]....
        /*0090*/ 	.word	0xffffffff


	//   ....[10]....
        /*0094*/ 	.word	0xffffffff


	//   ....[11]....
        /*0098*/ 	.word	0xffffffff


	//   ....[12]....
        /*009c*/ 	.word	0xffffffff


	//   ....[13]....
        /*00a0*/ 	.word	0xffffffff


	//----- nvinfo : EIATTR_COOP_GROUP_INSTR_OFFSETS
	.align		4
.L_41:
        /*00a4*/ 	.byte	0x04, 0x28
        /*00a6*/ 	.short	(.L_43 - .L_42)


	//   ....[0]....
.L_42:
        /*00a8*/ 	.word	0x00000080


	//   ....[1]....
        /*00ac*/ 	.word	0x000004e0


	//   ....[2]....
        /*00b0*/ 	.word	0x00000960


	//   ....[3]....
        /*00b4*/ 	.word	0x00000ac0


	//   ....[4]....
        /*00b8*/ 	.word	0x00000bc0


	//   ....[5]....
        /*00bc*/ 	.word	0x00000d30


	//   ....[6]....
        /*00c0*/ 	.word	0x00000ed0


	//   ....[7]....
        /*00c4*/ 	.word	0x00001090


	//   ....[8]....
        /*00c8*/ 	.word	0x00002290


	//   ....[9]....
        /*00cc*/ 	.word	0x00003d90


	//   ....[10]....
        /*00d0*/ 	.word	0x00003fa0


	//   ....[11]....
        /*00d4*/ 	.word	0x00003fd0


	//   ....[12]....
        /*00d8*/ 	.word	0x00004920


	//   ....[13]....
        /*00dc*/ 	.word	0x00004b50


	//----- nvinfo : EIATTR_VRC_CTA_INIT_COUNT
	.align		4
.L_43:
        /*00e0*/ 	.byte	0x02, 0x4a
        /*00e2*/ 	.byte	0x80
	.zero		1


	//----- nvinfo : EIATTR_SYSCALL_OFFSETS
	.align		4
        /*00e4*/ 	.byte	0x04, 0x46
        /*00e6*/ 	.short	(.L_45 - .L_44)


	//   ....[0]....
.L_44:
        /*00e8*/ 	.word	0x00006500


	//   ....[1]....
        /*00ec*/ 	.word	0x000065f0


	//   ....[2]....
        /*00f0*/ 	.word	0x00006fb0


	//   ....[3]....
        /*00f4*/ 	.word	0x00007120


	//   ....[4]....
        /*00f8*/ 	.word	0x00007290


	//   ....[5]....
        /*00fc*/ 	.word	0x00007400


	//   ....[6]....
        /*0100*/ 	.word	0x00007570


	//----- nvinfo : EIATTR_MBARRIER_INSTR_OFFSETS
	.align		4
.L_45:
        /*0104*/ 	.byte	0x04, 0x39
        /*0106*/ 	.short	(.L_47 - .L_46)


	//   ....[0]....
.L_46:
        /*0108*/ 	.word	0x00000600
        /*010c*/ 	.word	0x000000ff
        /*0110*/ 	.word	0x00000000
        /*0114*/ 	.short	0x0100
        /*0116*/ 	.byte	0x04
	.zero		1


	//   ....[1]....
        /*0118*/ 	.word	0x00000610
        /*011c*/ 	.word	0x000000ff
        /*0120*/ 	.word	0x000000d0
        /*0124*/ 	.short	0x0100
        /*0126*/ 	.byte	0x04
	.zero		1


	//   ....[2]....
        /*0128*/ 	.word	0x00000620
        /*012c*/ 	.word	0x000000ff
        /*0130*/ 	.word	0x00000008
        /*0134*/ 	.short	0x0100
        /*0136*/ 	.byte	0x04
	.zero		1


	//   ....[3]....
        /*0138*/ 	.word	0x00000630
        /*013c*/ 	.word	0x000000ff
        /*0140*/ 	.word	0x000000d8
        /*0144*/ 	.short	0x0100
        /*0146*/ 	.byte	0x04
	.zero		1


	//   ....[4]....
        /*0148*/ 	.word	0x00000640
        /*014c*/ 	.word	0x000000ff
        /*0150*/ 	.word	0x00000010
        /*0154*/ 	.short	0x0100
        /*0156*/ 	.byte	0x04
	.zero		1


	//   ....[5]....
        /*0158*/ 	.word	0x00000650
        /*015c*/ 	.word	0x000000ff
        /*0160*/ 	.word	0x000000e0
        /*0164*/ 	.short	0x0100
        /*0166*/ 	.byte	0x04
	.zero		1


	//   ....[6]....
        /*0168*/ 	.word	0x00000660
        /*016c*/ 	.word	0x000000ff
        /*0170*/ 	.word	0x00000018
        /*0174*/ 	.short	0x0100
        /*0176*/ 	.byte	0x04
	.zero		1


	//   ....[7]....
        /*0178*/ 	.word	0x00000670
        /*017c*/ 	.word	0x000000ff
        /*0180*/ 	.word	0x000000e8
        /*0184*/ 	.short	0x0100
        /*0186*/ 	.byte	0x04
	.zero		1


	//   ....[8]....
        /*0188*/ 	.word	0x00000680
        /*018c*/ 	.word	0x000000ff
        /*0190*/ 	.word	0x00000020
        /*0194*/ 	.short	0x0100
        /*0196*/ 	.byte	0x04
	.zero		1


	//   ....[9]....
        /*0198*/ 	.word	0x00000690
        /*019c*/ 	.word	0x000000ff
        /*01a0*/ 	.word	0x000000f0
        /*01a4*/ 	.short	0x0100
        /*01a6*/ 	.byte	0x04
	.zero		1


	//   ....[10]....
        /*01a8*/ 	.word	0x000006a0
        /*01ac*/ 	.word	0x000000ff
        /*01b0*/ 	.word	0x00000028
        /*01b4*/ 	.short	0x0100
        /*01b6*/ 	.byte	0x04
	.zero		1


	//   ....[11]....
        /*01b8*/ 	.word	0x000006b0
        /*01bc*/ 	.word	0x000000ff
        /*01c0*/ 	.word	0x000000f8
        /*01c4*/ 	.short	0x0100
        /*01c6*/ 	.byte	0x04
	.zero		1


	//   ....[12]....
        /*01c8*/ 	.word	0x000006c0
        /*01cc*/ 	.word	0x000000ff
        /*01d0*/ 	.word	0x00000030
        /*01d4*/ 	.short	0x0100
        /*01d6*/ 	.byte	0x04
	.zero		1


	//   ....[13]....
        /*01d8*/ 	.word	0x000006d0
        /*01dc*/ 	.word	0x000000ff
        /*01e0*/ 	.word	0x00000100
        /*01e4*/ 	.short	0x0100
        /*01e6*/ 	.byte	0x04
	.zero		1


	//   ....[14]....
        /*01e8*/ 	.word	0x000006e0
        /*01ec*/ 	.word	0x000000ff
        /*01f0*/ 	.word	0x00000038
        /*01f4*/ 	.short	0x0100
        /*01f6*/ 	.byte	0x04
	.zero		1


	//   ....[15]....
        /*01f8*/ 	.word	0x000006f0
        /*01fc*/ 	.word	0x000000ff
        /*0200*/ 	.word	0x00000108
        /*0204*/ 	.short	0x0100
        /*0206*/ 	.byte	0x04
	.zero		1


	//   ....[16]....
        /*0208*/ 	.word	0x00000700
        /*020c*/ 	.word	0x000000ff
        /*0210*/ 	.word	0x00000040
        /*0214*/ 	.short	0x0100
        /*0216*/ 	.byte	0x04
	.zero		1


	//   ....[17]....
        /*0218*/ 	.word	0x00000710
        /*021c*/ 	.word	0x000000ff
        /*0220*/ 	.word	0x00000110
        /*0224*/ 	.short	0x0100
        /*0226*/ 	.byte	0x04
	.zero		1


	//   ....[18]....
        /*0228*/ 	.word	0x00000720
        /*022c*/ 	.word	0x000000ff
        /*0230*/ 	.word	0x00000048
        /*0234*/ 	.short	0x0100
        /*0236*/ 	.byte	0x04
	.zero		1


	//   ....[19]....
        /*0238*/ 	.word	0x00000730
        /*023c*/ 	.word	0x000000ff
        /*0240*/ 	.word	0x00000118
        /*0244*/ 	.short	0x0100
        /*0246*/ 	.byte	0x04
	.zero		1


	//   ....[20]....
        /*0248*/ 	.word	0x00000740
        /*024c*/ 	.word	0x000000ff
        /*0250*/ 	.word	0x00000050
        /*0254*/ 	.short	0x0100
        /*0256*/ 	.byte	0x04
	.zero		1


	//   ....[21]....
        /*0258*/ 	.word	0x00000750
        /*025c*/ 	.word	0x000000ff
        /*0260*/ 	.word	0x00000120
        /*0264*/ 	.short	0x0100
        /*0266*/ 	.byte	0x04
	.zero		1


	//   ....[22]....
        /*0268*/ 	.word	0x00000760
        /*026c*/ 	.word	0x000000ff
        /*0270*/ 	.word	0x00000058
        /*0274*/ 	.short	0x0100
        /*0276*/ 	.byte	0x04
	.zero		1


	//   ....[23]....
        /*0278*/ 	.word	0x00000770
        /*027c*/ 	.word	0x000000ff
        /*0280*/ 	.word	0x00000128
        /*0284*/ 	.short	0x0100
        /*0286*/ 	.byte	0x04
	.zero		1


	//   ....[24]....
        /*0288*/ 	.word	0x00000780
        /*028c*/ 	.word	0x000000ff
        /*0290*/ 	.word	0x00000060
        /*0294*/ 	.short	0x0100
        /*0296*/ 	.byte	0x04
	.zero		1


	//   ....[25]....
        /*0298*/ 	.word	0x00000790
        /*029c*/ 	.word	0x000000ff
        /*02a0*/ 	.word	0x00000130
        /*02a4*/ 	.short	0x0100
        /*02a6*/ 	.byte	0x04
	.zero		1


	//   ....[26]....
        /*02a8*/ 	.word	0x000007a0
        /*02ac*/ 	.word	0x000000ff
        /*02b0*/ 	.word	0x00000068
        /*02b4*/ 	.short	0x0100
        /*02b6*/ 	.byte	0x04
	.zero		1


	//   ....[27]....
        /*02b8*/ 	.word	0x000007b0
        /*02bc*/ 	.word	0x000000ff
        /*02c0*/ 	.word	0x00000138
        /*02c4*/ 	.short	0x0100
        /*02c6*/ 	.byte	0x04
	.zero		1


	//   ....[28]....
        /*02c8*/ 	.word	0x000007c0
        /*02cc*/ 	.word	0x000000ff
        /*02d0*/ 	.word	0x00000070
        /*02d4*/ 	.short	0x0100
        /*02d6*/ 	.byte	0x04
	.zero		1


	//   ....[29]....
        /*02d8*/ 	.word	0x000007d0
        /*02dc*/ 	.word	0x000000ff
        /*02e0*/ 	.word	0x00000140
        /*02e4*/ 	.short	0x0100
        /*02e6*/ 	.byte	0x04
	.zero		1


	//   ....[30]....
        /*02e8*/ 	.word	0x000007e0
        /*02ec*/ 	.word	0x000000ff
        /*02f0*/ 	.word	0x00000078
        /*02f4*/ 	.short	0x0100
        /*02f6*/ 	.byte	0x04
	.zero		1


	//   ....[31]....
        /*02f8*/ 	.word	0x000007f0
        /*02fc*/ 	.word	0x000000ff
        /*0300*/ 	.word	0x00000148
        /*0304*/ 	.short	0x0100
        /*0306*/ 	.byte	0x04
	.zero		1


	//   ....[32]....
        /*0308*/ 	.word	0x00000800
        /*030c*/ 	.word	0x000000ff
        /*0310*/ 	.word	0x00000080
        /*0314*/ 	.short	0x0100
        /*0316*/ 	.byte	0x04
	.zero		1


	//   ....[33]....
        /*0318*/ 	.word	0x00000810
        /*031c*/ 	.word	0x000000ff
        /*0320*/ 	.word	0x00000150
        /*0324*/ 	.short	0x0100
        /*0326*/ 	.byte	0x04
	.zero		1


	//   ....[34]....
        /*0328*/ 	.word	0x00000820
        /*032c*/ 	.word	0x000000ff
        /*0330*/ 	.word	0x00000088
        /*0334*/ 	.short	0x0100
        /*0336*/ 	.byte	0x04
	.zero		1


	//   ....[35]....
        /*0338*/ 	.word	0x00000830
        /*033c*/ 	.word	0x000000ff
        /*0340*/ 	.word	0x00000158
        /*0344*/ 	.short	0x0100
        /*0346*/ 	.byte	0x04
	.zero		1


	//   ....[36]....
        /*0348*/ 	.word	0x00000840
        /*034c*/ 	.word	0x000000ff
        /*0350*/ 	.word	0x00000090
        /*0354*/ 	.short	0x0100
        /*0356*/ 	.byte	0x04
	.zero		1


	//   ....[37]....
        /*0358*/ 	.word	0x00000850
        /*035c*/ 	.word	0x000000ff
        /*0360*/ 	.word	0x00000160
        /*0364*/ 	.short	0x0100
        /*0366*/ 	.byte	0x04
	.zero		1


	//   ....[38]....
        /*0368*/ 	.word	0x00000860
        /*036c*/ 	.word	0x000000ff
        /*0370*/ 	.word	0x00000098
        /*0374*/ 	.short	0x0100
        /*0376*/ 	.byte	0x04
	.zero		1


	//   ....[39]....
        /*0378*/ 	.word	0x00000870
        /*037c*/ 	.word	0x000000ff
        /*0380*/ 	.word	0x00000168
        /*0384*/ 	.short	0x0100
        /*0386*/ 	.byte	0x04
	.zero		1


	//   ....[40]....
        /*0388*/ 	.word	0x00000880
        /*038c*/ 	.word	0x000000ff
        /*0390*/ 	.word	0x000000a0
        /*0394*/ 	.short	0x0100
        /*0396*/ 	.byte	0x04
	.zero		1


	//   ....[41]....
        /*0398*/ 	.word	0x00000890
        /*039c*/ 	.word	0x000000ff
        /*03a0*/ 	.word	0x00000170
        /*03a4*/ 	.short	0x0100
        /*03a6*/ 	.byte	0x04
	.zero		1


	//   ....[42]....
        /*03a8*/ 	.word	0x000008a0
        /*03ac*/ 	.word	0x000000ff
        /*03b0*/ 	.word	0x000000a8
        /*03b4*/ 	.short	0x0100
        /*03b6*/ 	.byte	0x04
	.zero		1


	//   ....[43]....
        /*03b8*/ 	.word	0x000008b0
        /*03bc*/ 	.word	0x000000ff
        /*03c0*/ 	.word	0x00000178
        /*03c4*/ 	.short	0x0100
        /*03c6*/ 	.byte	0x04
	.zero		1


	//   ....[44]....
        /*03c8*/ 	.word	0x000008c0
        /*03cc*/ 	.word	0x000000ff
        /*03d0*/ 	.word	0x000000b0
        /*03d4*/ 	.short	0x0100
        /*03d6*/ 	.byte	0x04
	.zero		1


	//   ....[45]....
        /*03d8*/ 	.word	0x000008d0
        /*03dc*/ 	.word	0x000000ff
        /*03e0*/ 	.word	0x00000180
        /*03e4*/ 	.short	0x0100
        /*03e6*/ 	.byte	0x04
	.zero		1


	//   ....[46]....
        /*03e8*/ 	.word	0x000008e0
        /*03ec*/ 	.word	0x000000ff
        /*03f0*/ 	.word	0x000000b8
        /*03f4*/ 	.short	0x0100
        /*03f6*/ 	.byte	0x04
	.zero		1


	//   ....[47]....
        /*03f8*/ 	.word	0x000008f0
        /*03fc*/ 	.word	0x000000ff
        /*0400*/ 	.word	0x00000188
        /*0404*/ 	.short	0x0100
        /*0406*/ 	.byte	0x04
	.zero		1


	//   ....[48]....
        /*0408*/ 	.word	0x00000900
        /*040c*/ 	.word	0x000000ff
        /*0410*/ 	.word	0x000000c0
        /*0414*/ 	.short	0x0100
        /*0416*/ 	.byte	0x04
	.zero		1


	//   ....[49]....
        /*0418*/ 	.word	0x00000910
        /*041c*/ 	.word	0x000000ff
        /*0420*/ 	.word	0x00000190
        /*0424*/ 	.short	0x0100
        /*0426*/ 	.byte	0x04
	.zero		1


	//   ....[50]....
        /*0428*/ 	.word	0x00000920
        /*042c*/ 	.word	0x000000ff
        /*0430*/ 	.word	0x000000c8
        /*0434*/ 	.short	0x0100
        /*0436*/ 	.byte	0x04
	.zero		1


	//   ....[51]....
        /*0438*/ 	.word	0x00000930
        /*043c*/ 	.word	0x000000ff
        /*0440*/ 	.word	0x00000198
        /*0444*/ 	.short	0x0100
        /*0446*/ 	.byte	0x04
	.zero		1


	//   ....[52]....
        /*0448*/ 	.word	0x00000a70
        /*044c*/ 	.word	0x000000ff
        /*0450*/ 	.word	0x000001a0
        /*0454*/ 	.short	0x0100
        /*0456*/ 	.byte	0x04
	.zero		1


	//   ....[53]....
        /*0458*/ 	.word	0x00000a80
        /*045c*/ 	.word	0x000000ff
        /*0460*/ 	.word	0x000001b0
        /*0464*/ 	.short	0x0100
        /*0466*/ 	.byte	0x04
	.zero		1


	//   ....[54]....
        /*0468*/ 	.word	0x00000a90
        /*046c*/ 	.word	0x000000ff
        /*0470*/ 	.word	0x000001a8
        /*0474*/ 	.short	0x0100
        /*0476*/ 	.byte	0x04
	.zero		1


	//   ....[55]....
        /*0478*/ 	.word	0x00000aa0
        /*047c*/ 	.word	0x000000ff
        /*0480*/ 	.word	0x000001b8
        /*0484*/ 	.short	0x0100
        /*0486*/ 	.byte	0x04
	.zero		1


	//   ....[56]....
        /*0488*/ 	.word	0x00000b90
        /*048c*/ 	.word	0x000000ff
        /*0490*/ 	.word	0x000001c0
        /*0494*/ 	.short	0x0100
        /*0496*/ 	.byte	0x06
	.zero		1


	//   ....[57]....
        /*0498*/ 	.word	0x00000ba0
        /*049c*/ 	.word	0x000000ff
        /*04a0*/ 	.word	0x000001c8
        /*04a4*/ 	.short	0x0100
        /*04a6*/ 	.byte	0x06
	.zero		1


	//   ....[58]....
        /*04a8*/ 	.word	0x00000ce0
        /*04ac*/ 	.word	0x000000ff
        /*04b0*/ 	.word	0x000001d0
        /*04b4*/ 	.short	0x0100
        /*04b6*/ 	.byte	0x06
	.zero		1


	//   ....[59]....
        /*04b8*/ 	.word	0x00000cf0
        /*04bc*/ 	.word	0x000000ff
        /*04c0*/ 	.word	0x000001e0
        /*04c4*/ 	.short	0x0100
        /*04c6*/ 	.byte	0x06
	.zero		1


	//   ....[60]....
        /*04c8*/ 	.word	0x00000d00
        /*04cc*/ 	.word	0x000000ff
        /*04d0*/ 	.word	0x000001d8
        /*04d4*/ 	.short	0x0100
        /*04d6*/ 	.byte	0x06
	.zero		1


	//   ....[61]....
        /*04d8*/ 	.word	0x00000d10
        /*04dc*/ 	.word	0x000000ff
        /*04e0*/ 	.word	0x000001e8
        /*04e4*/ 	.short	0x0100
        /*04e6*/ 	.byte	0x06
	.zero		1


	//   ....[62]....
        /*04e8*/ 	.word	0x00000e40
        /*04ec*/ 	.word	0x000000ff
        /*04f0*/ 	.word	0x000001f0
        /*04f4*/ 	.short	0x0100
        /*04f6*/ 	.byte	0x04
	.zero		1


	//   ....[63]....
        /*04f8*/ 	.word	0x00000e50
        /*04fc*/ 	.word	0x000000ff
        /*0500*/ 	.word	0x00000210
        /*0504*/ 	.short	0x0100
        /*0506*/ 	.byte	0x04
	.zero		1


	//   ....[64]....
        /*0508*/ 	.word	0x00000e60
        /*050c*/ 	.word	0x000000ff
        /*0510*/ 	.word	0x000001f8
        /*0514*/ 	.short	0x0100
        /*0516*/ 	.byte	0x04
	.zero		1


	//   ....[65]....
        /*0518*/ 	.word	0x00000e70
        /*051c*/ 	.word	0x000000ff
        /*0520*/ 	.word	0x00000218
        /*0524*/ 	.short	0x0100
        /*0526*/ 	.byte	0x04
	.zero		1


	//   ....[66]....
        /*0528*/ 	.word	0x00000e80
        /*052c*/ 	.word	0x000000ff
        /*0530*/ 	.word	0x00000200
        /*0534*/ 	.short	0x0100
        /*0536*/ 	.byte	0x04
	.zero		1


	//   ....[67]....
        /*0538*/ 	.word	0x00000e90
        /*053c*/ 	.word	0x000000ff
        /*0540*/ 	.word	0x00000220
        /*0544*/ 	.short	0x0100
        /*0546*/ 	.byte	0x04
	.zero		1


	//   ....[68]....
        /*0548*/ 	.word	0x00000ea0
        /*054c*/ 	.word	0x000000ff
        /*0550*/ 	.word	0x00000208
        /*0554*/ 	.short	0x0100
        /*0556*/ 	.byte	0x04
	.zero		1


	//   ....[69]....
        /*0558*/ 	.word	0x00000eb0
        /*055c*/ 	.word	0x000000ff
        /*0560*/ 	.word	0x00000228
        /*0564*/ 	.short	0x0100
        /*0566*/ 	.byte	0x04
	.zero		1


	//   ....[70]....
        /*0568*/ 	.word	0x00000fa0
        /*056c*/ 	.word	0x000000ff
        /*0570*/ 	.word	0x00000230
        /*0574*/ 	.short	0x0100
        /*0576*/ 	.byte	0x04
	.zero		1


	//   ....[71]....
        /*0578*/ 	.word	0x00000fb0
        /*057c*/ 	.word	0x000000ff
        /*0580*/ 	.word	0x00000240
        /*0584*/ 	.short	0x0100
        /*0586*/ 	.byte	0x04
	.zero		1


	//   ....[72]....
        /*0588*/ 	.word	0x00000fc0
        /*058c*/ 	.word	0x000000ff
        /*0590*/ 	.word	0x00000238
        /*0594*/ 	.short	0x0100
        /*0596*/ 	.byte	0x04
	.zero		1


	//   ....[73]....
        /*0598*/ 	.word	0x00000fd0
        /*059c*/ 	.word	0x000000ff
        /*05a0*/ 	.word	0x00000248
        /*05a4*/ 	.short	0x0100
        /*05a6*/ 	.byte	0x04
	.zero		1


	//   ....[74]....
        /*05a8*/ 	.word	0x00001b30
        /*05ac*/ 	.word	0x00000000
        /*05b0*/ 	.word	0x00000240
        /*05b4*/ 	.short	0x010a
        /*05b6*/ 	.byte	0xff
	.zero		1


	//   ....[75]....
        /*05b8*/ 	.word	0x00001b50
        /*05bc*/ 	.word	0x00000000
        /*05c0*/ 	.word	0x00000230
        /*05c4*/ 	.short	0x0101
        /*05c6*/ 	.byte	0xff
	.zero		1


	//   ....[76]....
        /*05c8*/ 	.word	0x00001c10
        /*05cc*/ 	.word	0x000000ff
        /*05d0*/ 	.word	0x000000d0
        /*05d4*/ 	.short	0x010a
        /*05d6*/ 	.byte	0x06
	.zero		1


	//   ....[77]....
        /*05d8*/ 	.word	0x00001c90
        /*05dc*/ 	.word	0x000000ff
        /*05e0*/ 	.word	0x000000d0
        /*05e4*/ 	.short	0x010a
        /*05e6*/ 	.byte	0x21
	.zero		1


	//   ....[78]....
        /*05e8*/ 	.word	0x00001e20
        /*05ec*/ 	.word	0x000000ff
        /*05f0*/ 	.word	0x000000d0
        /*05f4*/ 	.short	0x010a
        /*05f6*/ 	.byte	0x06
	.zero		1


	//   ....[79]....
        /*05f8*/ 	.word	0x00001f50
        /*05fc*/ 	.word	0x000000ff
        /*0600*/ 	.word	0x000001c8
        /*0604*/ 	.short	0x0101
        /*0606*/ 	.byte	0x0f
	.zero		1


	//   ....[80]....
        /*0608*/ 	.word	0x00001f70
        /*060c*/ 	.word	0x000000ff
        /*0610*/ 	.word	0x000000d0
        /*0614*/ 	.short	0x010a
        /*0616*/ 	.byte	0x06
	.zero		1


	//   ....[81]....
        /*0618*/ 	.word	0x00001ff0
        /*061c*/ 	.word	0x000000ff
        /*0620*/ 	.word	0x000000d0
        /*0624*/ 	.short	0x010a
        /*0626*/ 	.byte	0x09
	.zero		1


	//   ....[82]....
        /*0628*/ 	.word	0x00002180
        /*062c*/ 	.word	0x000000ff
        /*0630*/ 	.word	0x000000d0
        /*0634*/ 	.short	0x010a
        /*0636*/ 	.byte	0x07
	.zero		1


	//   ....[83]....
        /*0638*/ 	.word	0x000022c0
        /*063c*/ 	.word	0x00000003
        /*0640*/ 	.word	0x000001d0
        /*0644*/ 	.short	0x010a
        /*0646*/ 	.byte	0xff
	.zero		1


	//   ....[84]....
        /*0648*/ 	.word	0x00002410
        /*064c*/ 	.word	0x00000000
        /*0650*/ 	.word	0x00000000
        /*0654*/ 	.short	0x0101
        /*0656*/ 	.byte	0xff
	.zero		1


	//   ....[85]....
        /*0658*/ 	.word	0x000029b0
        /*065c*/ 	.word	0x000000ff
        /*0660*/ 	.word	0x00000000
        /*0664*/ 	.short	0x010a
        /*0666*/ 	.byte	0x04
	.zero		1


	//   ....[86]....
        /*0668*/ 	.word	0x00002a40
        /*066c*/ 	.word	0x000000ff
        /*0670*/ 	.word	0x00000000
        /*0674*/ 	.short	0x010a
        /*0676*/ 	.byte	0x05
	.zero		1


	//   ....[87]....
        /*0678*/ 	.word	0x00002ad0
        /*067c*/ 	.word	0x000000ff
        /*0680*/ 	.word	0x00000000
        /*0684*/ 	.short	0x010a
        /*0686*/ 	.byte	0x05
	.zero		1


	//   ....[88]....
        /*0688*/ 	.word	0x00002b60
        /*068c*/ 	.word	0x000000ff
        /*0690*/ 	.word	0x00000000
        /*0694*/ 	.short	0x010a
        /*0696*/ 	.byte	0x05
	.zero		1


	//   ....[89]....
        /*0698*/ 	.word	0x00002bf0
        /*069c*/ 	.word	0x000000ff
        /*06a0*/ 	.word	0x00000000
        /*06a4*/ 	.short	0x010a
        /*06a6*/ 	.byte	0x05
	.zero		1


	//   ....[90]....
        /*06a8*/ 	.word	0x00002c80
        /*06ac*/ 	.word	0x000000ff
        /*06b0*/ 	.word	0x00000000
        /*06b4*/ 	.short	0x010a
        /*06b6*/ 	.byte	0x05
	.zero		1


	//   ....[91]....
        /*06b8*/ 	.word	0x00002d10
        /*06bc*/ 	.word	0x000000ff
        /*06c0*/ 	.word	0x00000000
        /*06c4*/ 	.short	0x010a
        /*06c6*/ 	.byte	0x05
	.zero		1


	//   ....[92]....
        /*06c8*/ 	.word	0x00002da0
        /*06cc*/ 	.word	0x000000ff
        /*06d0*/ 	.word	0x00000000
        /*06d4*/ 	.short	0x010a
        /*06d6*/ 	.byte	0x05
	.zero		1


	//   ....[93]....
        /*06d8*/ 	.word	0x00002e30
        /*06dc*/ 	.word	0x000000ff
        /*06e0*/ 	.word	0x00000000
        /*06e4*/ 	.short	0x010a
        /*06e6*/ 	.byte	0x05
	.zero		1


	//   ....[94]....
        /*06e8*/ 	.word	0x00002ec0
        /*06ec*/ 	.word	0x000000ff
        /*06f0*/ 	.word	0x00000000
        /*06f4*/ 	.short	0x010a
        /*06f6*/ 	.byte	0x05
	.zero		1


	//   ....[95]....
        /*06f8*/ 	.word	0x00002f50
        /*06fc*/ 	.word	0x000000ff
        /*0700*/ 	.word	0x00000000
        /*0704*/ 	.short	0x010a
        /*0706*/ 	.byte	0x05
	.zero		1


	//   ....[96]....
        /*0708*/ 	.word	0x00002fe0
        /*070c*/ 	.word	0x000000ff
        /*0710*/ 	.word	0x00000000
        /*0714*/ 	.short	0x010a
        /*0716*/ 	.byte	0x05
	.zero		1


	//   ....[97]....
        /*0718*/ 	.word	0x00003070
        /*071c*/ 	.word	0x000000ff
        /*0720*/ 	.word	0x00000000
        /*0724*/ 	.short	0x010a
        /*0726*/ 	.byte	0x05
	.zero		1


	//   ....[98]....
        /*0728*/ 	.word	0x00003100
        /*072c*/ 	.word	0x000000ff
        /*0730*/ 	.word	0x00000000
        /*0734*/ 	.short	0x010a
        /*0736*/ 	.byte	0x05
	.zero		1


	//   ....[99]....
        /*0738*/ 	.word	0x00003190
        /*073c*/ 	.word	0x000000ff
        /*0740*/ 	.word	0x00000000
        /*0744*/ 	.short	0x010a
        /*0746*/ 	.byte	0x05
	.zero		1


	//   ....[100]....
        /*0748*/ 	.word	0x00003220
        /*074c*/ 	.word	0x000000ff
        /*0750*/ 	.word	0x00000000
        /*0754*/ 	.short	0x010a
        /*0756*/ 	.byte	0x05
	.zero		1


	//   ....[101]....
        /*0758*/ 	.word	0x000032b0
        /*075c*/ 	.word	0x000000ff
        /*0760*/ 	.word	0x00000000
        /*0764*/ 	.short	0x010a
        /*0766*/ 	.byte	0x05
	.zero		1


	//   ....[102]....
        /*0768*/ 	.word	0x00003340
        /*076c*/ 	.word	0x000000ff
        /*0770*/ 	.word	0x00000000
        /*0774*/ 	.short	0x010a
        /*0776*/ 	.byte	0x05
	.zero		1


	//   ....[103]....
        /*0778*/ 	.word	0x000033d0
        /*077c*/ 	.word	0x000000ff
        /*0780*/ 	.word	0x00000000
        /*0784*/ 	.short	0x010a
        /*0786*/ 	.byte	0x05
	.zero		1


	//   ....[104]....
        /*0788*/ 	.word	0x00003460
        /*078c*/ 	.word	0x000000ff
        /*0790*/ 	.word	0x00000000
        /*0794*/ 	.short	0x010a
        /*0796*/ 	.byte	0x05
	.zero		1


	//   ....[105]....
        /*0798*/ 	.word	0x000034f0
        /*079c*/ 	.word	0x000000ff
        /*07a0*/ 	.word	0x00000000
        /*07a4*/ 	.short	0x010a
        /*07a6*/ 	.byte	0x05
	.zero		1


	//   ....[106]....
        /*07a8*/ 	.word	0x00003580
        /*07ac*/ 	.word	0x000000ff
        /*07b0*/ 	.word	0x00000000
        /*07b4*/ 	.short	0x010a
        /*07b6*/ 	.byte	0x05
	.zero		1


	//   ....[107]....
        /*07b8*/ 	.word	0x00003610
        /*07bc*/ 	.word	0x000000ff
        /*07c0*/ 	.word	0x00000000
        /*07c4*/ 	.short	0x010a
        /*07c6*/ 	.byte	0x05
	.zero		1


	//   ....[108]....
        /*07c8*/ 	.word	0x000036a0
        /*07cc*/ 	.word	0x000000ff
        /*07d0*/ 	.word	0x00000000
        /*07d4*/ 	.short	0x010a
        /*07d6*/ 	.byte	0x05
	.zero		1


	//   ....[109]....
        /*07d8*/ 	.word	0x00003730
        /*07dc*/ 	.word	0x000000ff
        /*07e0*/ 	.word	0x00000000
        /*07e4*/ 	.short	0x010a
        /*07e6*/ 	.byte	0x05
	.zero		1


	//   ....[110]....
        /*07e8*/ 	.word	0x000037d0
        /*07ec*/ 	.word	0x00000000
        /*07f0*/ 	.word	0x00000000
        /*07f4*/ 	.short	0x010a
        /*07f6*/ 	.byte	0xff
	.zero		1


	//   ....[111]....
        /*07f8*/ 	.word	0x000038f0
        /*07fc*/ 	.word	0x00000002
        /*0800*/ 	.word	0x00000230
        /*0804*/ 	.short	0x010a
        /*0806*/ 	.byte	0xff
	.zero		1


	//   ....[112]....
        /*0808*/ 	.word	0x00003950
        /*080c*/ 	.word	0x00000004
        /*0810*/ 	.word	0x00000000
        /*0814*/ 	.short	0x0101
        /*0816*/ 	.byte	0xff
	.zero		1


	//   ....[113]....
        /*0818*/ 	.word	0x00003970
        /*081c*/ 	.word	0x000000ff
        /*0820*/ 	.word	0x000001e0
        /*0824*/ 	.short	0x010a
        /*0826*/ 	.byte	0x04
	.zero		1


	//   ....[114]....
        /*0828*/ 	.word	0x00003a90
        /*082c*/ 	.word	0x00000002
        /*0830*/ 	.word	0x000001d0
        /*0834*/ 	.short	0x010a
        /*0836*/ 	.byte	0xff
	.zero		1


	//   ....[115]....
        /*0838*/ 	.word	0x00003ba0
        /*083c*/ 	.word	0x00000002
        /*0840*/ 	.word	0x00000000
        /*0844*/ 	.short	0x0101
        /*0846*/ 	.byte	0xff
	.zero		1


	//   ....[116]....
        /*0848*/ 	.word	0x00003c30
        /*084c*/ 	.word	0x000000ff
        /*0850*/ 	.word	0x000001e0
        /*0854*/ 	.short	0x0106
        /*0856*/ 	.byte	0x04
	.zero		1


	//   ....[117]....
        /*0858*/ 	.word	0x00003c50
        /*085c*/ 	.word	0x000000ff
        /*0860*/ 	.word	0x000001e0
        /*0864*/ 	.short	0x010a
        /*0866*/ 	.byte	0x04
	.zero		1


	//   ....[118]....
        /*0868*/ 	.word	0x00003ce0
        /*086c*/ 	.word	0x000000ff
        /*0870*/ 	.word	0x000001e0
        /*0874*/ 	.short	0x0106
        /*0876*/ 	.byte	0x06
	.zero		1


	//   ....[119]....
        /*0878*/ 	.word	0x00003d20
        /*087c*/ 	.word	0x00000000
        /*0880*/ 	.word	0x000001e0
        /*0884*/ 	.short	0x010a
        /*0886*/ 	.byte	0xff
	.zero		1


	//   ....[120]....
        /*0888*/ 	.word	0x00004210
        /*088c*/ 	.word	0x00000000
        /*0890*/ 	.word	0x000001d0
        /*0894*/ 	.short	0x010a
        /*0896*/ 	.byte	0xff
	.zero		1


	//   ....[121]....
        /*0898*/ 	.word	0x00004310
        /*089c*/ 	.word	0x00000003
        /*08a0*/ 	.word	0x00000000
        /*08a4*/ 	.short	0x0101
        /*08a6*/ 	.byte	0xff
	.zero		1


	//   ....[122]....
        /*08a8*/ 	.word	0x00004320
        /*08ac*/ 	.word	0x000000ff
        /*08b0*/ 	.word	0x00000000
        /*08b4*/ 	.short	0x010a
        /*08b6*/ 	.byte	0x05
	.zero		1


	//   ....[123]....
        /*08b8*/ 	.word	0x00004340
        /*08bc*/ 	.word	0x000000ff
        /*08c0*/ 	.word	0x00000210
        /*08c4*/ 	.short	0x010a
        /*08c6*/ 	.byte	0x13
	.zero		1


	//   ....[124]....
        /*08c8*/ 	.word	0x00004470
        /*08cc*/ 	.word	0x000000ff
        /*08d0*/ 	.word	0x00000000
        /*08d4*/ 	.short	0x010a
        /*08d6*/ 	.byte	0x07
	.zero		1


	//   ....[125]....
        /*08d8*/ 	.word	0x00004580
        /*08dc*/ 	.word	0x000000ff
        /*08e0*/ 	.word	0x00000000
        /*08e4*/ 	.short	0x010a
        /*08e6*/ 	.byte	0x0a
	.zero		1


	//   ....[126]....
        /*08e8*/ 	.word	0x00004750
        /*08ec*/ 	.word	0x000000ff
        /*08f0*/ 	.word	0x00000000
        /*08f4*/ 	.short	0x010a
        /*08f6*/ 	.byte	0x04
	.zero		1


	//   ....[127]....
        /*08f8*/ 	.word	0x000047e0
        /*08fc*/ 	.word	0x000000ff
        /*0900*/ 	.word	0x00000000
        /*0904*/ 	.short	0x010a
        /*0906*/ 	.byte	0x05
	.zero		1


	//   ....[128]....
        /*0908*/ 	.word	0x00004870
        /*090c*/ 	.word	0x000000ff
        /*0910*/ 	.word	0x00000000
        /*0914*/ 	.short	0x010a
        /*0916*/ 	.byte	0x05
	.zero		1


	//   ....[129]....
        /*0918*/ 	.word	0x00004900
        /*091c*/ 	.word	0x000000ff
        /*0920*/ 	.word	0x00000000
        /*0924*/ 	.short	0x010a
        /*0926*/ 	.byte	0x04
	.zero		1


	//   ....[130]....
        /*0928*/ 	.word	0x00004de0
        /*092c*/ 	.word	0x00000003
        /*0930*/ 	.word	0x000001d0
        /*0934*/ 	.short	0x010a
        /*0936*/ 	.byte	0xff
	.zero		1


	//   ....[131]....
        /*0938*/ 	.word	0x00004f50
        /*093c*/ 	.word	0x00000000
        /*0940*/ 	.word	0x00000000
        /*0944*/ 	.short	0x0101
        /*0946*/ 	.byte	0xff
	.zero		1


	//   ....[132]....
        /*0948*/ 	.word	0x00005400
        /*094c*/ 	.word	0x000000ff
        /*0950*/ 	.word	0x000001c8
        /*0954*/ 	.short	0x010a
        /*0956*/ 	.byte	0x06
	.zero		1


	//   ....[133]....
        /*0958*/ 	.word	0x000055d0
        /*095c*/ 	.word	0x000000ff
        /*0960*/ 	.word	0x000001b0
        /*0964*/ 	.short	0x010a
        /*0966*/ 	.byte	0x07
	.zero		1


	//   ....[134]....
        /*0968*/ 	.word	0x00005990
        /*096c*/ 	.word	0x000000ff
        /*0970*/ 	.word	0x000001a0
        /*0974*/ 	.short	0x010b
        /*0976*/ 	.byte	0x07
	.zero		1


	//   ....[135]....
        /*0978*/ 	.word	0x000059a0
        /*097c*/ 	.word	0x000000ff
        /*0980*/ 	.word	0x00000000
        /*0984*/ 	.short	0x0101
        /*0986*/ 	.byte	0x04
	.zero		1


	//   ....[136]....
        /*0988*/ 	.word	0x000059f0
        /*098c*/ 	.word	0x000000ff
        /*0990*/ 	.word	0x00000000
        /*0994*/ 	.short	0x010a
        /*0996*/ 	.byte	0x04
	.zero		1


	//   ....[137]....
        /*0998*/ 	.word	0x00005a90
        /*099c*/ 	.word	0x00000000
        /*09a0*/ 	.word	0x00000000
        /*09a4*/ 	.short	0x010a
        /*09a6*/ 	.byte	0xff
	.zero		1


	//   ....[138]....
        /*09a8*/ 	.word	0x00005dc0
        /*09ac*/ 	.word	0x00000008
        /*09b0*/ 	.word	0x000001d0
        /*09b4*/ 	.short	0x010a
        /*09b6*/ 	.byte	0xff
	.zero		1


	//   ....[139]....
        /*09b8*/ 	.word	0x00005f40
        /*09bc*/ 	.word	0x00000000
        /*09c0*/ 	.word	0x00000000
        /*09c4*/ 	.short	0x0101
        /*09c6*/ 	.byte	0xff
	.zero		1


	//   ....[140]....
        /*09c8*/ 	.word	0x00006a40
        /*09cc*/ 	.word	0x00000000
        /*09d0*/ 	.word	0x000001a0
        /*09d4*/ 	.short	0x010a
        /*09d6*/ 	.byte	0xff
	.zero		1


	//   ....[141]....
        /*09d8*/ 	.word	0x00006a80
        /*09dc*/ 	.word	0x00000097
        /*09e0*/ 	.word	0x000001f0
        /*09e4*/ 	.short	0x010a
        /*09e6*/ 	.byte	0xff
	.zero		1


	//   ....[142]....
        /*09e8*/ 	.word	0x00006b80
        /*09ec*/ 	.word	0x00000000
        /*09f0*/ 	.word	0x000001a0
        /*09f4*/ 	.short	0x010a
        /*09f6*/ 	.byte	0xff
	.zero		1


	//   ....[143]....
        /*09f8*/ 	.word	0x00006e90
        /*09fc*/ 	.word	0x00000097
        /*0a00*/ 	.word	0x000001f0
        /*0a04*/ 	.short	0x010a
        /*0a06*/ 	.byte	0xff
	.zero		1


	//   ....[144]....
        /*0a08*/ 	.word	0x000077f0
        /*0a0c*/ 	.word	0x000000ff
        /*0a10*/ 	.word	0x00000000
        /*0a14*/ 	.short	0x0101
        /*0a16*/ 	.byte	0x04
	.zero		1


	//   ....[145]....
        /*0a18*/ 	.word	0x00008c00
        /*0a1c*/ 	.word	0x00000000
        /*0a20*/ 	.word	0x00000000
        /*0a24*/ 	.short	0x0101
        /*0a26*/ 	.byte	0xff
	.zero		1


	//   ....[146]....
        /*0a28*/ 	.word	0x00008ea0
        /*0a2c*/ 	.word	0x00000000
        /*0a30*/ 	.word	0x00000240
        /*0a34*/ 	.short	0x010a
        /*0a36*/ 	.byte	0xff
	.zero		1


	//   ....[147]....
        /*0a38*/ 	.word	0x00008f00
        /*0a3c*/ 	.word	0x00000000
        /*0a40*/ 	.word	0x000000d0
        /*0a44*/ 	.short	0x010a
        /*0a46*/ 	.byte	0xff
	.zero		1


	//   ....[148]....
        /*0a48*/ 	.word	0x00008f60
        /*0a4c*/ 	.word	0x00000000
        /*0a50*/ 	.word	0x000000d0
        /*0a54*/ 	.short	0x010a
        /*0a56*/ 	.byte	0xff
	.zero		1


	//   ....[149]....
        /*0a58*/ 	.word	0x00008fb0
        /*0a5c*/ 	.word	0x00000003
        /*0a60*/ 	.word	0x000001d0
        /*0a64*/ 	.short	0x010a
        /*0a66*/ 	.byte	0xff
	.zero		1


	//   ....[150]....
        /*0a68*/ 	.word	0x00009010
        /*0a6c*/ 	.word	0x00000000
        /*0a70*/ 	.word	0x00000000
        /*0a74*/ 	.short	0x010a
        /*0a76*/ 	.byte	0xff
	.zero		1


	//   ....[151]....
        /*0a78*/ 	.word	0x00009070
        /*0a7c*/ 	.word	0x00000000
        /*0a80*/ 	.word	0x00000000
        /*0a84*/ 	.short	0x010a
        /*0a86*/ 	.byte	0xff
	.zero		1


	//   ....[152]....
        /*0a88*/ 	.word	0x000090d0
        /*0a8c*/ 	.word	0x00000000
        /*0a90*/ 	.word	0x00000000
        /*0a94*/ 	.short	0x010a
        /*0a96*/ 	.byte	0xff
	.zero		1


	//   ....[153]....
        /*0a98*/ 	.word	0x00009130
        /*0a9c*/ 	.word	0x00000000
        /*0aa0*/ 	.word	0x00000000
        /*0aa4*/ 	.short	0x010a
        /*0aa6*/ 	.byte	0xff
	.zero		1


	//   ....[154]....
        /*0aa8*/ 	.word	0x00009190
        /*0aac*/ 	.word	0x00000000
        /*0ab0*/ 	.word	0x00000000
        /*0ab4*/ 	.short	0x010a
        /*0ab6*/ 	.byte	0xff
	.zero		1


	//   ....[155]....
        /*0ab8*/ 	.word	0x000091f0
        /*0abc*/ 	.word	0x00000000
        /*0ac0*/ 	.word	0x00000000
        /*0ac4*/ 	.short	0x010a
        /*0ac6*/ 	.byte	0xff
	.zero		1


	//   ....[156]....
        /*0ac8*/ 	.word	0x00009250
        /*0acc*/ 	.word	0x00000000
        /*0ad0*/ 	.word	0x00000000
        /*0ad4*/ 	.short	0x010a
        /*0ad6*/ 	.byte	0xff
	.zero		1


	//   ....[157]....
        /*0ad8*/ 	.word	0x000092b0
        /*0adc*/ 	.word	0x00000000
        /*0ae0*/ 	.word	0x00000000
        /*0ae4*/ 	.short	0x010a
        /*0ae6*/ 	.byte	0xff
	.zero		1


	//   ....[158]....
        /*0ae8*/ 	.word	0x00009310
        /*0aec*/ 	.word	0x00000000
        /*0af0*/ 	.word	0x00000000
        /*0af4*/ 	.short	0x010a
        /*0af6*/ 	.byte	0xff
	.zero		1


	//   ....[159]....
        /*0af8*/ 	.word	0x00009370
        /*0afc*/ 	.word	0x00000000
        /*0b00*/ 	.word	0x00000000
        /*0b04*/ 	.short	0x010a
        /*0b06*/ 	.byte	0xff
	.zero		1


	//   ....[160]....
        /*0b08*/ 	.word	0x000093d0
        /*0b0c*/ 	.word	0x00000000
        /*0b10*/ 	.word	0x00000000
        /*0b14*/ 	.short	0x010a
        /*0b16*/ 	.byte	0xff
	.zero		1


	//   ....[161]....
        /*0b18*/ 	.word	0x00009430
        /*0b1c*/ 	.word	0x00000000
        /*0b20*/ 	.word	0x00000000
        /*0b24*/ 	.short	0x010a
        /*0b26*/ 	.byte	0xff
	.zero		1


	//   ....[162]....
        /*0b28*/ 	.word	0x00009490
        /*0b2c*/ 	.word	0x00000000
        /*0b30*/ 	.word	0x00000000
        /*0b34*/ 	.short	0x010a
        /*0b36*/ 	.byte	0xff
	.zero		1


	//   ....[163]....
        /*0b38*/ 	.word	0x000094f0
        /*0b3c*/ 	.word	0x00000000
        /*0b40*/ 	.word	0x00000000
        /*0b44*/ 	.short	0x010a
        /*0b46*/ 	.byte	0xff
	.zero		1


	//   ....[164]....
        /*0b48*/ 	.word	0x00009550
        /*0b4c*/ 	.word	0x00000000
        /*0b50*/ 	.word	0x00000000
        /*0b54*/ 	.short	0x010a
        /*0b56*/ 	.byte	0xff
	.zero		1


	//   ....[165]....
        /*0b58*/ 	.word	0x000095b0
        /*0b5c*/ 	.word	0x00000000
        /*0b60*/ 	.word	0x00000000
        /*0b64*/ 	.short	0x010a
        /*0b66*/ 	.byte	0xff
	.zero		1


	//   ....[166]....
        /*0b68*/ 	.word	0x00009610
        /*0b6c*/ 	.word	0x00000000
        /*0b70*/ 	.word	0x00000000
        /*0b74*/ 	.short	0x010a
        /*0b76*/ 	.byte	0xff
	.zero		1


	//   ....[167]....
        /*0b78*/ 	.word	0x00009670
        /*0b7c*/ 	.word	0x00000000
        /*0b80*/ 	.word	0x00000000
        /*0b84*/ 	.short	0x010a
        /*0b86*/ 	.byte	0xff
	.zero		1


	//   ....[168]....
        /*0b88*/ 	.word	0x000096d0
        /*0b8c*/ 	.word	0x00000000
        /*0b90*/ 	.word	0x00000000
        /*0b94*/ 	.short	0x010a
        /*0b96*/ 	.byte	0xff
	.zero		1


	//   ....[169]....
        /*0b98*/ 	.word	0x00009730
        /*0b9c*/ 	.word	0x00000000
        /*0ba0*/ 	.word	0x00000000
        /*0ba4*/ 	.short	0x010a
        /*0ba6*/ 	.byte	0xff
	.zero		1


	//   ....[170]....
        /*0ba8*/ 	.word	0x00009790
        /*0bac*/ 	.word	0x00000000
        /*0bb0*/ 	.word	0x00000000
        /*0bb4*/ 	.short	0x010a
        /*0bb6*/ 	.byte	0xff
	.zero		1


	//   ....[171]....
        /*0bb8*/ 	.word	0x000097f0
        /*0bbc*/ 	.word	0x00000000
        /*0bc0*/ 	.word	0x00000000
        /*0bc4*/ 	.short	0x010a
        /*0bc6*/ 	.byte	0xff
	.zero		1


	//   ....[172]....
        /*0bc8*/ 	.word	0x00009850
        /*0bcc*/ 	.word	0x00000000
        /*0bd0*/ 	.word	0x00000000
        /*0bd4*/ 	.short	0x010a
        /*0bd6*/ 	.byte	0xff
	.zero		1


	//   ....[173]....
        /*0bd8*/ 	.word	0x000098b0
        /*0bdc*/ 	.word	0x00000000
        /*0be0*/ 	.word	0x00000000
        /*0be4*/ 	.short	0x010a
        /*0be6*/ 	.byte	0xff
	.zero		1


	//   ....[174]....
        /*0be8*/ 	.word	0x00009910
        /*0bec*/ 	.word	0x00000000
        /*0bf0*/ 	.word	0x00000000
        /*0bf4*/ 	.short	0x010a
        /*0bf6*/ 	.byte	0xff
	.zero		1


	//   ....[175]....
        /*0bf8*/ 	.word	0x00009960
        /*0bfc*/ 	.word	0x00000002
        /*0c00*/ 	.word	0x00000230
        /*0c04*/ 	.short	0x010a
        /*0c06*/ 	.byte	0xff
	.zero		1


	//   ....[176]....
        /*0c08*/ 	.word	0x000099c0
        /*0c0c*/ 	.word	0x00000002
        /*0c10*/ 	.word	0x000001e0
        /*0c14*/ 	.short	0x010a
        /*0c16*/ 	.byte	0xff
	.zero		1


	//   ....[177]....
        /*0c18*/ 	.word	0x00009a10
        /*0c1c*/ 	.word	0x00000002
        /*0c20*/ 	.word	0x000001d0
        /*0c24*/ 	.short	0x010a
        /*0c26*/ 	.byte	0xff
	.zero		1


	//   ....[178]....
        /*0c28*/ 	.word	0x00009a70
        /*0c2c*/ 	.word	0x00000000
        /*0c30*/ 	.word	0x000001e0
        /*0c34*/ 	.short	0x010a
        /*0c36*/ 	.byte	0xff
	.zero		1


	//   ....[179]....
        /*0c38*/ 	.word	0x00009ac0
        /*0c3c*/ 	.word	0x00000000
        /*0c40*/ 	.word	0x000001d0
        /*0c44*/ 	.short	0x010a
        /*0c46*/ 	.byte	0xff
	.zero		1


	//   ....[180]....
        /*0c48*/ 	.word	0x00009b20
        /*0c4c*/ 	.word	0x00000003
        /*0c50*/ 	.word	0x00000210
        /*0c54*/ 	.short	0x010a
        /*0c56*/ 	.byte	0xff
	.zero		1


	//   ....[181]....
        /*0c58*/ 	.word	0x00009b80
        /*0c5c*/ 	.word	0x00000000
        /*0c60*/ 	.word	0x00000000
        /*0c64*/ 	.short	0x010a
        /*0c66*/ 	.byte	0xff
	.zero		1


	//   ....[182]....
        /*0c68*/ 	.word	0x00009be0
        /*0c6c*/ 	.word	0x00000000
        /*0c70*/ 	.word	0x00000000
        /*0c74*/ 	.short	0x010a
        /*0c76*/ 	.byte	0xff
	.zero		1


	//   ....[183]....
        /*0c78*/ 	.word	0x00009c40
        /*0c7c*/ 	.word	0x00000000
        /*0c80*/ 	.word	0x00000000
        /*0c84*/ 	.short	0x010a
        /*0c86*/ 	.byte	0xff
	.zero		1


	//   ....[184]....
        /*0c88*/ 	.word	0x00009ca0
        /*0c8c*/ 	.word	0x00000000
        /*0c90*/ 	.word	0x00000000
        /*0c94*/ 	.short	0x010a
        /*0c96*/ 	.byte	0xff
	.zero		1


	//   ....[185]....
        /*0c98*/ 	.word	0x00009d00
        /*0c9c*/ 	.word	0x00000000
        /*0ca0*/ 	.word	0x00000000
        /*0ca4*/ 	.short	0x010a
        /*0ca6*/ 	.byte	0xff
	.zero		1


	//   ....[186]....
        /*0ca8*/ 	.word	0x00009d50
        /*0cac*/ 	.word	0x00000003
        /*0cb0*/ 	.word	0x000001d0
        /*0cb4*/ 	.short	0x010a
        /*0cb6*/ 	.byte	0xff
	.zero		1


	//   ....[187]....
        /*0cb8*/ 	.word	0x00009db0
        /*0cbc*/ 	.word	0x00000000
        /*0cc0*/ 	.word	0x000001c8
        /*0cc4*/ 	.short	0x010a
        /*0cc6*/ 	.byte	0xff
	.zero		1


	//   ....[188]....
        /*0cc8*/ 	.word	0x00009e10
        /*0ccc*/ 	.word	0x00000003
        /*0cd0*/ 	.word	0x000001b0
        /*0cd4*/ 	.short	0x010a
        /*0cd6*/ 	.byte	0xff
	.zero		1


	//   ....[189]....
        /*0cd8*/ 	.word	0x00009e70
        /*0cdc*/ 	.word	0x00000000
        /*0ce0*/ 	.word	0x00000000
        /*0ce4*/ 	.short	0x010a
        /*0ce6*/ 	.byte	0xff
	.zero		1


	//   ....[190]....
        /*0ce8*/ 	.word	0x00009ec0
        /*0cec*/ 	.word	0x00000008
        /*0cf0*/ 	.word	0x000001d0
        /*0cf4*/ 	.short	0x010a
        /*0cf6*/ 	.byte	0xff
	.zero		1


	//   ....[191]....
        /*0cf8*/ 	.word	0x00009f10
        /*0cfc*/ 	.word	0x00000000
        /*0d00*/ 	.word	0x000001a0
        /*0d04*/ 	.short	0x010a
        /*0d06*/ 	.byte	0xff
	.zero		1


	//   ....[192]....
        /*0d08*/ 	.word	0x00009f60
        /*0d0c*/ 	.word	0x00000097
        /*0d10*/ 	.word	0x000001f0
        /*0d14*/ 	.short	0x010a
        /*0d16*/ 	.byte	0xff
	.zero		1


	//----- nvinfo : EIATTR_NUM_MBARRIERS
	.align		4
.L_47:
        /*0d18*/ 	.byte	0x03, 0x38
        /*0d1a*/ 	.short	0x004a


	//----- nvinfo : EIATTR_EXIT_INSTR_OFFSETS
	.align		4
        /*0d1c*/ 	.byte	0x04, 0x1c
        /*0d1e*/ 	.short	(.L_49 - .L_48)


	//   ....[0]....
.L_48:
        /*0d20*/ 	.word	0x00003800


	//   ....[1]....
        /*0d24*/ 	.word	0x00003cf0


	//   ....[2]....
        /*0d28*/ 	.word	0x00003d50


	//   ....[3]....
        /*0d2c*/ 	.word	0x00004b60


	//   ....[4]....
        /*0d30*/ 	.word	0x00005ac0


	//   ....[5]....
        /*0d34*/ 	.word	0x00005b00


	//   ....[6]....
        /*0d38*/ 	.word	0x00008db0


	//   ....[7]....
        /*0d3c*/ 	.word	0x00008e30


	//   ....[8]....
        /*0d40*/ 	.word	0x00008e60


	//   ....[9]....
        /*0d44*/ 	.word	0x00008e90


	//----- nvinfo : EIATTR_MAX_THREADS
	.align		4
.L_49:
        /*0d48*/ 	.byte	0x04, 0x05
        /*0d4a*/ 	.short	(.L_51 - .L_50)
.L_50:
        /*0d4c*/ 	.word	0x00000100
        /*0d50*/ 	.word	0x00000001
        /*0d54*/ 	.word	0x00000001


	//----- nvinfo : EIATTR_CRS_STACK_SIZE
	.align		4
.L_51:
        /*0d58*/ 	.byte	0x04, 0x1e
        /*0d5a*/ 	.short	(.L_53 - .L_52)
.L_52:
        /*0d5c*/ 	.word	0x00000000


	//----- nvinfo : EIATTR_CBANK_PARAM_SIZE
	.align		4
.L_53:
        /*0d60*/ 	.byte	0x03, 0x19
        /*0d62*/ 	.short	0x0800


	//----- nvinfo : EIATTR_PARAM_CBANK
	.align		4
        /*0d64*/ 	.byte	0x04, 0x0a
        /*0d66*/ 	.short	(.L_55 - .L_54)
	.align		4
.L_54:
        /*0d68*/ 	.word	index@(.nv.constant0._ZN7cutlass13device_kernelINS_4gemm6kernel13GemmUniversalIN4cute5tupleIJiiiiEEENS1_10collective13CollectiveMmaINS1_35MainloopSm100TmaUmmaWarpSpecializedILi26ELi2ELi4ENS5_IJNS4_1CILi2EEENSA_ILi1EEESC_EEEEENS5_IJNSA_ILi64EEENSA_ILi160EEENSA_ILi16EEEEEENS_6half_tENS5_IJlSC_lEEESJ_SK_NS4_8TiledMMAINS4_8MMA_AtomIJNS4_20SM100_MMA_F16BF16_SSISJ_SJ_fLi64ELi160ELNS4_4UMMA5MajorE0ELSP_0ELNSO_7ScaleInE0ELSQ_0EEEEEENS4_6LayoutINS5_IJSC_SC_SC_EEENS5_IJNSA_ILi0EEESV_SV_EEEEENS5_IJNS4_10UnderscoreESY_SY_EEEEENS4_13SM90_TMA_LOADENS4_14ComposedLayoutINS4_7SwizzleILi1ELi4ELi3EEENS4_18smem_ptr_flag_bitsILi16EEENST_INS5_IJNSA_ILi8EEESH_EEENS5_IJSH_SC_EEEEEEEvNS4_8identityENS4_23SM90_TMA_LOAD_MULTICASTES1B_vS1C_EENS_8epilogue10collective18CollectiveEpilogueINS1F_23Sm100TmaWarpSpecializedILi2ELi1ELi80ELb1ELb0EEEJSI_NS5_IJNST_ISF_SC_EENST_ISG_SC_EEEEESJ_SK_SJ_SK_NS1F_6fusion15FusionCallbacksIS1J_NS1N_17LinearCombinationISJ_fSJ_fLNS_15FloatRoundStyleE2EEESI_S1M_JEEENS4_5SM1004TMEM4LOAD26SM100_TMEM_LOAD_16dp256b4xES11_NS12_INS13_ILi2ELi4ELi3EEES16_NST_INS5_IJS17_NSA_ILi32EEEEEENS5_IJS1Y_SC_EEEEEEENS4_17SM75_U32x4_LDSM_NENS4_14SM90_TMA_STOREES22_NS4_17SM90_U32x4_STSM_NENS4_39AutoVectorizingCopyWithAssumedAlignmentILi128EEEEEEvvEEEEvNT_6ParamsE)
        /*0d6c*/ 	.short	0x0380
        /*0d6e*/ 	.short	0x0800


	//----- nvinfo : EIATTR_SW_WAR
	.align		4
.L_55:
        /*0d70*/ 	.byte	0x04, 0x36
        /*0d72*/ 	.short	(.L_57 - .L_56)
.L_56:
        /*0d74*/ 	.word	0x00000008
.L_57:


//--------------------- .nv.callgraph             --------------------------
	.section	.nv.callgraph,"",@"SHT_CUDA_CALLGRAPH"
	.align	4
	.sectionentsize	8
	.align		4
        /*0000*/ 	.word	0x00000000
	.align		4
        /*0004*/ 	.word	0xffffffff
	.align		4
        /*0008*/ 	.word	index@(_ZN7cutlass13device_kernelINS_4gemm6kernel13GemmUniversalIN4cute5tupleIJiiiiEEENS1_10collective13CollectiveMmaINS1_35MainloopSm100TmaUmmaWarpSpecializedILi26ELi2ELi4ENS5_IJNS4_1CILi2EEENSA_ILi1EEESC_EEEEENS5_IJNSA_ILi64EEENSA_ILi160EEENSA_ILi16EEEEEENS_6half_tENS5_IJlSC_lEEESJ_SK_NS4_8TiledMMAINS4_8MMA_AtomIJNS4_20SM100_MMA_F16BF16_SSISJ_SJ_fLi64ELi160ELNS4_4UMMA5MajorE0ELSP_0ELNSO_7ScaleInE0ELSQ_0EEEEEENS4_6LayoutINS5_IJSC_SC_SC_EEENS5_IJNSA_ILi0EEESV_SV_EEEEENS5_IJNS4_10UnderscoreESY_SY_EEEEENS4_13SM90_TMA_LOADENS4_14ComposedLayoutINS4_7SwizzleILi1ELi4ELi3EEENS4_18smem_ptr_flag_bitsILi16EEENST_INS5_IJNSA_ILi8EEESH_EEENS5_IJSH_SC_EEEEEEEvNS4_8identityENS4_23SM90_TMA_LOAD_MULTICASTES1B_vS1C_EENS_8epilogue10collective18CollectiveEpilogueINS1F_23Sm100TmaWarpSpecializedILi2ELi1ELi80ELb1ELb0EEEJSI_NS5_IJNST_ISF_SC_EENST_ISG_SC_EEEEESJ_SK_SJ_SK_NS1F_6fusion15FusionCallbacksIS1J_NS1N_17LinearCombinationISJ_fSJ_fLNS_15FloatRoundStyleE2EEESI_S1M_JEEENS4_5SM1004TMEM4LOAD26SM100_TMEM_LOAD_16dp256b4xES11_NS12_INS13_ILi2ELi4ELi3EEES16_NST_INS5_IJS17_NSA_ILi32EEEEEENS5_IJS1Y_SC_EEEEEEENS4_17SM75_U32x4_LDSM_NENS4_14SM90_TMA_STOREES22_NS4_17SM90_U32x4_STSM_NENS4_39AutoVectorizingCopyWithAssumedAlignmentILi128EEEEEEvvEEEEvNT_6ParamsE)
	.align		4
        /*000c*/ 	.word	index@(__assertfail)
	.align		4
        /*0010*/ 	.word	0x00000000
	.align		4
        /*0014*/ 	.word	0xfffffffe
	.align		4
        /*0018*/ 	.word	0x00000000
	.align		4
        /*001c*/ 	.word	0xfffffffd
	.align		4
        /*0020*/ 	.word	0x00000000
	.align		4
        /*0024*/ 	.word	0xfffffffc


//--------------------- .nv.constant4             --------------------------
	.section	.nv.constant4,"a",@progbits
	.align	8
	.align		8
.nv.constant4:
        /*0000*/ 	.dword	__assertfail
	.align		8
        /*0008*/ 	.dword	__unnamed_1
	.align		8
        /*0010*/ 	.dword	__unnamed_2
	.align		8
        /*0018*/ 	.dword	_ZN40_INTERNAL_dd2f7d4a_4_k_cu_53fb2105_234534cuda3std3__45__cpo5beginE
	.align		8
        /*0020*/ 	.dword	_ZN40_INTERNAL_dd2f7d4a_4_k_cu_53fb2105_234534cuda3std3__45__cpo3endE
	.align		8
        /*0028*/ 	.dword	_ZN40_INTERNAL_dd2f7d4a_4_k_cu_53fb2105_234534cuda3std3__45__cpo6cbeginE
	.align		8
        /*0030*/ 	.dword	_ZN40_INTERNAL_dd2f7d4a_4_k_cu_53fb2105_234534cuda3std3__45__cpo4cendE
	.align		8
        /*0038*/ 	.dword	_ZN40_INTERNAL_dd2f7d4a_4_k_cu_53fb2105_234534cuda3std3__442_GLOBAL__N__dd2f7d4a_4_k_cu_53fb2105_234536ignoreE
	.align		8
        /*0040*/ 	.dword	_ZN40_INTERNAL_dd2f7d4a_4_k_cu_53fb2105_234534cuda3std3__419piecewise_constructE
	.align		8
        /*0048*/ 	.dword	_ZN40_INTERNAL_dd2f7d4a_4_k_cu_53fb2105_234534cuda3std3__48in_placeE
	.align		8
        /*0050*/ 	.dword	_ZN40_INTERNAL_dd2f7d4a_4_k_cu_53fb2105_234534cuda3std6ranges3__45__cpo4swapE
	.align		8
        /*0058*/ 	.dword	_ZN40_INTERNAL_dd2f7d4a_4_k_cu_53fb2105_234534cuda3std6ranges3__45__cpo9iter_moveE
	.align		8
        /*0060*/ 	.dword	_ZN40_INTERNAL_dd2f7d4a_4_k_cu_53fb2105_234534cute7productE
	.align		8
        /*0068*/ 	.dword	_ZN40_INTERNAL_dd2f7d4a_4_k_cu_53fb2105_234534cute1_E
	.align		8
        /*0070*/ 	.dword	$str$25
	.align		8
        /*0078*/ 	.dword	$str$26
	.align		8
        /*0080*/ 	.dword	$str$27
	.align		8
        /*0088*/ 	.dword	$str$28


//--------------------- .text._ZN7cutlass13device_kernelINS_4gemm6kernel13GemmUniversalIN4cute5tupleIJiiiiEEENS1_10collective13CollectiveMmaINS1_35MainloopSm100TmaUmmaWarpSpecializedILi26ELi2ELi4ENS5_IJNS4_1CILi2EEENSA_ILi1EEESC_EEEEENS5_IJNSA_ILi64EEENSA_ILi160EEENSA_ILi16EEEEEENS_6half_tENS5_IJlSC_lEEESJ_SK_NS4_8TiledMMAINS4_8MMA_AtomIJNS4_20SM100_MMA_F16BF16_SSISJ_SJ_fLi64ELi160ELNS4_4UMMA5MajorE0ELSP_0ELNSO_7ScaleInE0ELSQ_0EEEEEENS4_6LayoutINS5_IJSC_SC_SC_EEENS5_IJNSA_ILi0EEESV_SV_EEEEENS5_IJNS4_10UnderscoreESY_SY_EEEEENS4_13SM90_TMA_LOADENS4_14ComposedLayoutINS4_7SwizzleILi1ELi4ELi3EEENS4_18smem_ptr_flag_bitsILi16EEENST_INS5_IJNSA_ILi8EEESH_EEENS5_IJSH_SC_EEEEEEEvNS4_8identityENS4_23SM90_TMA_LOAD_MULTICASTES1B_vS1C_EENS_8epilogue10collective18CollectiveEpilogueINS1F_23Sm100TmaWarpSpecializedILi2ELi1ELi80ELb1ELb0EEEJSI_NS5_IJNST_ISF_SC_EENST_ISG_SC_EEEEESJ_SK_SJ_SK_NS1F_6fusion15FusionCallbacksIS1J_NS1N_17LinearCombinationISJ_fSJ_fLNS_15FloatRoundStyleE2EEESI_S1M_JEEENS4_5SM1004TMEM4LOAD26SM100_TMEM_LOAD_16dp256b4xES11_NS12_INS13_ILi2ELi4ELi3EEES16_NST_INS5_IJS17_NSA_ILi32EEEEEENS5_IJS1Y_SC_EEEEEEENS4_17SM75_U32x4_LDSM_NENS4_14SM90_TMA_STOREES22_NS4_17SM90_U32x4_STSM_NENS4_39AutoVectorizingCopyWithAssumedAlignmentILi128EEEEEEvvEEEEvNT_6ParamsE --------------------------
	.section	.text._ZN7cutlass13device_kernelINS_4gemm6kernel13GemmUniversalIN4cute5tupleIJiiiiEEENS1_10collective13CollectiveMmaINS1_35MainloopSm100TmaUmmaWarpSpecializedILi26ELi2ELi4ENS5_IJNS4_1CILi2EEENSA_ILi1EEESC_EEEEENS5_IJNSA_ILi64EEENSA_ILi160EEENSA_ILi16EEEEEENS_6half_tENS5_IJlSC_lEEESJ_SK_NS4_8TiledMMAINS4_8MMA_AtomIJNS4_20SM100_MMA_F16BF16_SSISJ_SJ_fLi64ELi160ELNS4_4UMMA5MajorE0ELSP_0ELNSO_7ScaleInE0ELSQ_0EEEEEENS4_6LayoutINS5_IJSC_SC_SC_EEENS5_IJNSA_ILi0EEESV_SV_EEEEENS5_IJNS4_10UnderscoreESY_SY_EEEEENS4_13SM90_TMA_LOADENS4_14ComposedLayoutINS4_7SwizzleILi1ELi4ELi3EEENS4_18smem_ptr_flag_bitsILi16EEENST_INS5_IJNSA_ILi8EEESH_EEENS5_IJSH_SC_EEEEEEEvNS4_8identityENS4_23SM90_TMA_LOAD_MULTICASTES1B_vS1C_EENS_8epilogue10collective18CollectiveEpilogueINS1F_23Sm100TmaWarpSpecializedILi2ELi1ELi80ELb1ELb0EEEJSI_NS5_IJNST_ISF_SC_EENST_ISG_SC_EEEEESJ_SK_SJ_SK_NS1F_6fusion15FusionCallbacksIS1J_NS1N_17LinearCombinationISJ_fSJ_fLNS_15FloatRoundStyleE2EEESI_S1M_JEEENS4_5SM1004TMEM4LOAD26SM100_TMEM_LOAD_16dp256b4xES11_NS12_INS13_ILi2ELi4ELi3EEES16_NST_INS5_IJS17_NSA_ILi32EEEEEENS5_IJS1Y_SC_EEEEEEENS4_17SM75_U32x4_LDSM_NENS4_14SM90_TMA_STOREES22_NS4_17SM90_U32x4_STSM_NENS4_39AutoVectorizingCopyWithAssumedAlignmentILi128EEEEEEvvEEEEvNT_6ParamsE,"ax",@progbits
	.align	128
.text._ZN7cutlass13device_kernelINS_4gemm6kernel13GemmUniversalIN4cute5tupleIJiiiiEEENS1_10collective13CollectiveMmaINS1_35MainloopSm100TmaUmmaWarpSpecializedILi26ELi2ELi4ENS5_IJNS4_1CILi2EEENSA_ILi1EEESC_EEEEENS5_IJNSA_ILi64EEENSA_ILi160EEENSA_ILi16EEEEEENS_6half_tENS5_IJlSC_lEEESJ_SK_NS4_8TiledMMAINS4_8MMA_AtomIJNS4_20SM100_MMA_F16BF16_SSISJ_SJ_fLi64ELi160ELNS4_4UMMA5MajorE0ELSP_0ELNSO_7ScaleInE0ELSQ_0EEEEEENS4_6LayoutINS5_IJSC_SC_SC_EEENS5_IJNSA_ILi0EEESV_SV_EEEEENS5_IJNS4_10UnderscoreESY_SY_EEEEENS4_13SM90_TMA_LOADENS4_14ComposedLayoutINS4_7SwizzleILi1ELi4ELi3EEENS4_18smem_ptr_flag_bitsILi16EEENST_INS5_IJNSA_ILi8EEESH_EEENS5_IJSH_SC_EEEEEEEvNS4_8identityENS4_23SM90_TMA_LOAD_MULTICASTES1B_vS1C_EENS_8epilogue10collective18CollectiveEpilogueINS1F_23Sm100TmaWarpSpecializedILi2ELi1ELi80ELb1ELb0EEEJSI_NS5_IJNST_ISF_SC_EENST_ISG_SC_EEEEESJ_SK_SJ_SK_NS1F_6fusion15FusionCallbacksIS1J_NS1N_17LinearCombinationISJ_fSJ_fLNS_15FloatRoundStyleE2EEESI_S1M_JEEENS4_5SM1004TMEM4LOAD26SM100_TMEM_LOAD_16dp256b4xES11_NS12_INS13_ILi2ELi4ELi3EEES16_NST_INS5_IJS17_NSA_ILi32EEEEEENS5_IJS1Y_SC_EEEEEEENS4_17SM75_U32x4_LDSM_NENS4_14SM90_TMA_STOREES22_NS4_17SM90_U32x4_STSM_NENS4_39AutoVectorizingCopyWithAssumedAlignmentILi128EEEEEEvvEEEEvNT_6ParamsE:
        .type           _ZN7cutlass13device_kernelINS_4gemm6kernel13GemmUniversalIN4cute5tupleIJiiiiEEENS1_10collective13CollectiveMmaINS1_35MainloopSm100TmaUmmaWarpSpecializedILi26ELi2ELi4ENS5_IJNS4_1CILi2EEENSA_ILi1EEESC_EEEEENS5_IJNSA_ILi64EEENSA_ILi160EEENSA_ILi16EEEEEENS_6half_tENS5_IJlSC_lEEESJ_SK_NS4_8TiledMMAINS4_8MMA_AtomIJNS4_20SM100_MMA_F16BF16_SSISJ_SJ_fLi64ELi160ELNS4_4UMMA5MajorE0ELSP_0ELNSO_7ScaleInE0ELSQ_0EEEEEENS4_6LayoutINS5_IJSC_SC_SC_EEENS5_IJNSA_ILi0EEESV_SV_EEEEENS5_IJNS4_10UnderscoreESY_SY_EEEEENS4_13SM90_TMA_LOADENS4_14ComposedLayoutINS4_7SwizzleILi1ELi4ELi3EEENS4_18smem_ptr_flag_bitsILi16EEENST_INS5_IJNSA_ILi8EEESH_EEENS5_IJSH_SC_EEEEEEEvNS4_8identityENS4_23SM90_TMA_LOAD_MULTICASTES1B_vS1C_EENS_8epilogue10collective18CollectiveEpilogueINS1F_23Sm100TmaWarpSpecializedILi2ELi1ELi80ELb1ELb0EEEJSI_NS5_IJNST_ISF_SC_EENST_ISG_SC_EEEEESJ_SK_SJ_SK_NS1F_6fusion15FusionCallbacksIS1J_NS1N_17LinearCombinationISJ_fSJ_fLNS_15FloatRoundStyleE2EEESI_S1M_JEEENS4_5SM1004TMEM4LOAD26SM100_TMEM_LOAD_16dp256b4xES11_NS12_INS13_ILi2ELi4ELi3EEES16_NST_INS5_IJS17_NSA_ILi32EEEEEENS5_IJS1Y_SC_EEEEEEENS4_17SM75_U32x4_LDSM_NENS4_14SM90_TMA_STOREES22_NS4_17SM90_U32x4_STSM_NENS4_39AutoVectorizingCopyWithAssumedAlignmentILi128EEEEEEvvEEEEvNT_6ParamsE,@function
        .size           _ZN7cutlass13device_kernelINS_4gemm6kernel13GemmUniversalIN4cute5tupleIJiiiiEEENS1_10collective13CollectiveMmaINS1_35MainloopSm100TmaUmmaWarpSpecializedILi26ELi2ELi4ENS5_IJNS4_1CILi2EEENSA_ILi1EEESC_EEEEENS5_IJNSA_ILi64EEENSA_ILi160EEENSA_ILi16EEEEEENS_6half_tENS5_IJlSC_lEEESJ_SK_NS4_8TiledMMAINS4_8MMA_AtomIJNS4_20SM100_MMA_F16BF16_SSISJ_SJ_fLi64ELi160ELNS4_4UMMA5MajorE0ELSP_0ELNSO_7ScaleInE0ELSQ_0EEEEEENS4_6LayoutINS5_IJSC_SC_SC_EEENS5_IJNSA_ILi0EEESV_SV_EEEEENS5_IJNS4_10UnderscoreESY_SY_EEEEENS4_13SM90_TMA_LOADENS4_14ComposedLayoutINS4_7SwizzleILi1ELi4ELi3EEENS4_18smem_ptr_flag_bitsILi16EEENST_INS5_IJNSA_ILi8EEESH_EEENS5_IJSH_SC_EEEEEEEvNS4_8identityENS4_23SM90_TMA_LOAD_MULTICASTES1B_vS1C_EENS_8epilogue10collective18CollectiveEpilogueINS1F_23Sm100TmaWarpSpecializedILi2ELi1ELi80ELb1ELb0EEEJSI_NS5_IJNST_ISF_SC_EENST_ISG_SC_EEEEESJ_SK_SJ_SK_NS1F_6fusion15FusionCallbacksIS1J_NS1N_17LinearCombinationISJ_fSJ_fLNS_15FloatRoundStyleE2EEESI_S1M_JEEENS4_5SM1004TMEM4LOAD26SM100_TMEM_LOAD_16dp256b4xES11_NS12_INS13_ILi2ELi4ELi3EEES16_NST_INS5_IJS17_NSA_ILi32EEEEEENS5_IJS1Y_SC_EEEEEEENS4_17SM75_U32x4_LDSM_NENS4_14SM90_TMA_STOREES22_NS4_17SM90_U32x4_STSM_NENS4_39AutoVectorizingCopyWithAssumedAlignmentILi128EEEEEEvvEEEEvNT_6ParamsE,(.L_x_215 - _ZN7cutlass13device_kernelINS_4gemm6kernel13GemmUniversalIN4cute5tupleIJiiiiEEENS1_10collective13CollectiveMmaINS1_35MainloopSm100TmaUmmaWarpSpecializedILi26ELi2ELi4ENS5_IJNS4_1CILi2EEENSA_ILi1EEESC_EEEEENS5_IJNSA_ILi64EEENSA_ILi160EEENSA_ILi16EEEEEENS_6half_tENS5_IJlSC_lEEESJ_SK_NS4_8TiledMMAINS4_8MMA_AtomIJNS4_20SM100_MMA_F16BF16_SSISJ_SJ_fLi64ELi160ELNS4_4UMMA5MajorE0ELSP_0ELNSO_7ScaleInE0ELSQ_0EEEEEENS4_6LayoutINS5_IJSC_SC_SC_EEENS5_IJNSA_ILi0EEESV_SV_EEEEENS5_IJNS4_10UnderscoreESY_SY_EEEEENS4_13SM90_TMA_LOADENS4_14ComposedLayoutINS4_7SwizzleILi1ELi4ELi3EEENS4_18smem_ptr_flag_bitsILi16EEENST_INS5_IJNSA_ILi8EEESH_EEENS5_IJSH_SC_EEEEEEEvNS4_8identityENS4_23SM90_TMA_LOAD_MULTICASTES1B_vS1C_EENS_8epilogue10collective18CollectiveEpilogueINS1F_23Sm100TmaWarpSpecializedILi2ELi1ELi80ELb1ELb0EEEJSI_NS5_IJNST_ISF_SC_EENST_ISG_SC_EEEEESJ_SK_SJ_SK_NS1F_6fusion15FusionCallbacksIS1J_NS1N_17LinearCombinationISJ_fSJ_fLNS_15FloatRoundStyleE2EEESI_S1M_JEEENS4_5SM1004TMEM4LOAD26SM100_TMEM_LOAD_16dp256b4xES11_NS12_INS13_ILi2ELi4ELi3EEES16_NST_INS5_IJS17_NSA_ILi32EEEEEENS5_IJS1Y_SC_EEEEEEENS4_17SM75_U32x4_LDSM_NENS4_14SM90_TMA_STOREES22_NS4_17SM90_U32x4_STSM_NENS4_39AutoVectorizingCopyWithAssumedAlignmentILi128EEEEEEvvEEEEvNT_6ParamsE)
        .other          _ZN7cutlass13device_kernelINS_4gemm6kernel13GemmUniversalIN4cute5tupleIJiiiiEEENS1_10collective13CollectiveMmaINS1_35MainloopSm100TmaUmmaWarpSpecializedILi26ELi2ELi4ENS5_IJNS4_1CILi2EEENSA_ILi1EEESC_EEEEENS5_IJNSA_ILi64EEENSA_ILi160EEENSA_ILi16EEEEEENS_6half_tENS5_IJlSC_lEEESJ_SK_NS4_8TiledMMAINS4_8MMA_AtomIJNS4_20SM100_MMA_F16BF16_SSISJ_SJ_fLi64ELi160ELNS4_4UMMA5MajorE0ELSP_0ELNSO_7ScaleInE0ELSQ_0EEEEEENS4_6LayoutINS5_IJSC_SC_SC_EEENS5_IJNSA_ILi0EEESV_SV_EEEEENS5_IJNS4_10UnderscoreESY_SY_EEEEENS4_13SM90_TMA_LOADENS4_14ComposedLayoutINS4_7SwizzleILi1ELi4ELi3EEENS4_18smem_ptr_flag_bitsILi16EEENST_INS5_IJNSA_ILi8EEESH_EEENS5_IJSH_SC_EEEEEEEvNS4_8identityENS4_23SM90_TMA_LOAD_MULTICASTES1B_vS1C_EENS_8epilogue10collective18CollectiveEpilogueINS1F_23Sm100TmaWarpSpecializedILi2ELi1ELi80ELb1ELb0EEEJSI_NS5_IJNST_ISF_SC_EENST_ISG_SC_EEEEESJ_SK_SJ_SK_NS1F_6fusion15FusionCallbacksIS1J_NS1N_17LinearCombinationISJ_fSJ_fLNS_15FloatRoundStyleE2EEESI_S1M_JEEENS4_5SM1004TMEM4LOAD26SM100_TMEM_LOAD_16dp256b4xES11_NS12_INS13_ILi2ELi4ELi3EEES16_NST_INS5_IJS17_NSA_ILi32EEEEEENS5_IJS1Y_SC_EEEEEEENS4_17SM75_U32x4_LDSM_NENS4_14SM90_TMA_STOREES22_NS4_17SM90_U32x4_STSM_NENS4_39AutoVectorizingCopyWithAssumedAlignmentILi128EEEEEEvvEEEEvNT_6ParamsE,@"STO_CUDA_ENTRY STV_DEFAULT"
_ZN7cutlass13device_kernelINS_4gemm6kernel13GemmUniversalIN4cute5tupleIJiiiiEEENS1_10collective13CollectiveMmaINS1_35MainloopSm100TmaUmmaWarpSpecializedILi26ELi2ELi4ENS5_IJNS4_1CILi2EEENSA_ILi1EEESC_EEEEENS5_IJNSA_ILi64EEENSA_ILi160EEENSA_ILi16EEEEEENS_6half_tENS5_IJlSC_lEEESJ_SK_NS4_8TiledMMAINS4_8MMA_AtomIJNS4_20SM100_MMA_F16BF16_SSISJ_SJ_fLi64ELi160ELNS4_4UMMA5MajorE0ELSP_0ELNSO_7ScaleInE0ELSQ_0EEEEEENS4_6LayoutINS5_IJSC_SC_SC_EEENS5_IJNSA_ILi0EEESV_SV_EEEEENS5_IJNS4_10UnderscoreESY_SY_EEEEENS4_13SM90_TMA_LOADENS4_14ComposedLayoutINS4_7SwizzleILi1ELi4ELi3EEENS4_18smem_ptr_flag_bitsILi16EEENST_INS5_IJNSA_ILi8EEESH_EEENS5_IJSH_SC_EEEEEEEvNS4_8identityENS4_23SM90_TMA_LOAD_MULTICASTES1B_vS1C_EENS_8epilogue10collective18CollectiveEpilogueINS1F_23Sm100TmaWarpSpecializedILi2ELi1ELi80ELb1ELb0EEEJSI_NS5_IJNST_ISF_SC_EENST_ISG_SC_EEEEESJ_SK_SJ_SK_NS1F_6fusion15FusionCallbacksIS1J_NS1N_17LinearCombinationISJ_fSJ_fLNS_15FloatRoundStyleE2EEESI_S1M_JEEENS4_5SM1004TMEM4LOAD26SM100_TMEM_LOAD_16dp256b4xES11_NS12_INS13_ILi2ELi4ELi3EEES16_NST_INS5_IJS17_NSA_ILi32EEEEEENS5_IJS1Y_SC_EEEEEEENS4_17SM75_U32x4_LDSM_NENS4_14SM90_TMA_STOREES22_NS4_17SM90_U32x4_STSM_NENS4_39AutoVectorizingCopyWithAssumedAlignmentILi128EEEEEEvvEEEEvNT_6ParamsE:
[----:B------:R-:W1:Y:S01]  /*0000*/  LDC R1, c[0x0][0x37c] ;  /* 0x0000df00ff017b82 */ /* 0x000e620000000800 */
[----:B------:R-:W2:Y:S01]  /*0010*/  S2R R198, SR_TID.X ;  /* 0x0000000000c67919 */ /* 0x000ea20000002100 */
[----:B------:R-:W3:Y:S01]  /*0020*/  LDCU.64 UR8, c[0x0][0x890] ;  /* 0x00011200ff0877ac */ /* 0x000ee20008000a00 */
[----:B------:R-:W-:Y:S02]  /*0030*/  PRMT R182, RZ, 0x7610, R182 ;  /* 0x00007610ffb67816 */ /* 0x000fe400000000b6 */
[----:B------:R-:W-:Y:S01]  /*0040*/  ELECT P3, URZ, PT ;  /* 0x0000000000ff782f */ /* 0x000fe20003860000 */
[----:B---3--:R-:W-:-:S04]  /*0050*/  UISETP.NE.U32.AND UP0, UPT, UR8, URZ, UPT ;  /* 0x000000ff0800728c */ /* 0x008fc8000bf05070 */
[----:B------:R-:W-:Y:S01]  /*0060*/  UISETP.NE.AND.EX UP0, UPT, UR9, URZ, UPT, UP0 ;  /* 0x000000ff0900728c */ /* 0x000fe2000bf05300 */
[----:B--2---:R-:W-:-:S05]  /*0070*/  SHF.R.U32.HI R183, RZ, 0x5, R198 ;  /* 0x00000005ffb77819 */ /* 0x004fca00000116c6 */
[----:B------:R-:W2:Y:S02]  /*0080*/  SHFL.IDX PT, R0, R183, RZ, 0x1f ;  /* 0x00001fffb7007589 */ /* 0x000ea400000e0000 */
[----:B--2---:R-:W-:Y:S01]  /*0090*/  R2UR UR20, R0 ;  /* 0x00000000001472ca */ /* 0x004fe200000e0000 */
[----:B-1----:R-:W-:-:S14]  /*00a0*/  BRA.U UP0, `(.L_x_0) ;  /* 0x0000000100307547 */ /* 0x002fdc000b800000 */
[----:B------:R-:W1:Y:S02]  /*00b0*/  LDCU.64 UR4, c[0x0][0x888] ;  /* 0x00011100ff0477ac */ /* 0x000e640008000a00 */
[----:B-1----:R-:W-:-:S04]  /*00c0*/  UISETP.NE.U32.AND UP0, UPT, UR4, URZ, UPT ;  /* 0x000000ff0400728c */ /* 0x002fc8000bf05070 */
[----:B------:R-:W-:-:S09]  /*00d0*/  UISETP.NE.AND.EX UP0, UPT, UR5, URZ, UPT, UP0 ;  /* 0x000000ff0500728c */ /* 0x000fd2000bf05300 */
[----:B------:R-:W-:Y:S05]  /*00e0*/  BRA.U !UP0, `(.L_x_1) ;  /* 0x0000000108147547 */ /* 0x000fea000b800000 */
[----:B------:R-:W1:Y:S01]  /*00f0*/  LDC.64 R2, c[0x0][0x888] ;  /* 0x00022200ff027b82 */ /* 0x000e620000000a00 */
[----:B------:R-:W1:Y:S02]  /*0100*/  LDCU.64 UR4, c[0x0][0x358] ;  /* 0x00006b00ff0477ac */ /* 0x000e640008000a00 */
[----:B-1----:R1:W5:Y:S01]  /*0110*/  LDG.E R91, desc[UR4][R2.64] ;  /* 0x00000004025b7981 */ /* 0x002362000c1e1900 */
[----:B------:R-:W-:Y:S01]  /*0120*/  HFMA2 R182, -RZ, RZ, 0, 5.9604644775390625e-08 ;  /* 0x00000001ffb67431 */ /* 0x000fe200000001ff */
[----:B------:R-:W-:Y:S05]  /*0130*/  BRA `(.L_x_0) ;  /* 0x00000000000c7947 */ /* 0x000fea0003800000 */
.L_x_1:
[----:B------:R-:W1:Y:S01]  /*0140*/  LDCU UR4, c[0x0][0x880] ;  /* 0x00011000ff0477ac */ /* 0x000e620008000800 */
[----:B------:R-:W-:Y:S01]  /*0150*/  HFMA2 R182, -RZ, RZ, 0, 5.9604644775390625e-08 ;  /* 0x00000001ffb67431 */ /* 0x000fe200000001ff */
[----:B-1----:R-:W-:-:S07]  /*0160*/  MOV R91, UR4 ;  /* 0x00000004005b7c02 */ /* 0x002fce0008000f00 */
.L_x_0:
[----:B------:R-:W2:Y:S02]  /*0170*/  LDCU.64 UR4, c[0x0][0x8b0] ;  /* 0x00011600ff0477ac */ /* 0x000ea40008000a00 */
[----:B--2---:R-:W-:-:S04]  /*0180*/  UISETP.NE.U32.AND UP0, UPT, UR4, URZ, UPT ;  /* 0x000000ff0400728c */ /* 0x004fc8000bf05070 */
[----:B------:R-:W-:-:S09]  /*0190*/  UISETP.NE.AND.EX UP0, UPT, UR5, URZ, UPT, UP0 ;  /* 0x000000ff0500728c */ /* 0x000fd2000bf05300 */
[----:B------:R-:W-:Y:S05]  /*01a0*/  BRA.U UP0, `(.L_x_2) ;  /* 0x0000000100287547 */ /* 0x000fea000b800000 */
[----:B------:R-:W2:Y:S02]  /*01b0*/  LDCU.64 UR4, c[0x0][0x8a8] ;  /* 0x00011500ff0477ac */ /* 0x000ea40008000a00 */
[----:B--2---:R-:W-:-:S04]  /*01c0*/  UISETP.NE.U32.AND UP0, UPT, UR4, URZ, UPT ;  /* 0x000000ff0400728c */ /* 0x004fc8000bf05070 */
[----:B------:R-:W-:-:S09]  /*01d0*/  UISETP.NE.AND.EX UP0, UPT, UR5, URZ, UPT, UP0 ;  /* 0x000000ff0500728c */ /* 0x000fd2000bf05300 */
[----:B------:R-:W-:Y:S05]  /*01e0*/  BRA.U !UP0, `(.L_x_3) ;  /* 0x0000000108107547 */ /* 0x000fea000b800000 */
[----:B-1----:R-:W1:Y:S01]  /*01f0*/  LDC.64 R2, c[0x0][0x8a8] ;  /* 0x00022a00ff027b82 */ /* 0x002e620000000a00 */
[----:B------:R-:W1:Y:S02]  /*0200*/  LDCU.64 UR4, c[0x0][0x358] ;  /* 0x00006b00ff0477ac */ /* 0x000e640008000a00 */
[----:B-1----:R2:W5:Y:S01]  /*0210*/  LDG.E R89, desc[UR4][R2.64] ;  /* 0x0000000402597981 */ /* 0x002562000c1e1900 */
[----:B------:R-:W-:Y:S05]  /*0220*/  BRA `(.L_x_2) ;  /* 0x0000000000087947 */ /* 0x000fea0003800000 */
.L_x_3:
[----:B------:R-:W2:Y:S02]  /*0230*/  LDCU UR4, c[0x0][0x8a0] ;  /* 0x00011400ff0477ac */ /* 0x000ea40008000800 */
[----:B--2---:R-:W-:Y:S02]  /*0240*/  MOV R89, UR4 ;  /* 0x0000000400597c02 */ /* 0x004fe40008000f00 */
.L_x_2:
[----:B------:R-:W-:Y:S01]  /*0250*/  IMAD.U32 R0, RZ, RZ, UR20 ;  /* 0x00000014ff007e24 */ /* 0x000fe2000f8e00ff */
[----:B------:R-:W-:Y:S04]  /*0260*/  BSSY.RECONVERGENT B0, `(.L_x_4) ;  /* 0x000000c000007945 */ /* 0x000fe80003800200 */
[C---:B------:R-:W-:Y:S02]  /*0270*/  ISETP.NE.OR P1, PT, R0.reuse, 0x1, !P3 ;  /* 0x000000010000780c */ /* 0x040fe40005f25670 */
[----:B------:R-:W-:-:S11]  /*0280*/  ISETP.NE.OR P0, PT, R0, 0x3, !P3 ;  /* 0x000000030000780c */ /* 0x000fd60005f05670 */
[----:B------:R-:W-:Y:S05]  /*0290*/  @P1 BRA `(.L_x_5) ;  /* 0x0000000000201947 */ /* 0x000fea0003800000 */
[----:B------:R-:W3:Y:S02]  /*02a0*/  LDCU.64 UR4, c[0x0][0x348] ;  /* 0x00006900ff0477ac */ /* 0x000ee40008000a00 */
[----:B---3--:R-:W-:Y:S02]  /*02b0*/  UIADD3 UR6, UP1, UPT, UR4, 0x80, URZ ;  /* 0x0000008004067890 */ /* 0x008fe4000ff3e0ff */
[----:B------:R-:W-:Y:S02]  /*02c0*/  UIADD3 UR4, UP0, UPT, UR4, 0x180, URZ ;  /* 0x0000018004047890 */ /* 0x000fe4000ff1e0ff */
[----:B------:R-:W-:Y:S02]  /*02d0*/  UIADD3.X UR7, UPT, UPT, URZ, UR5, URZ, UP1, !UPT ;  /* 0x00000005ff077290 */ /* 0x000fe40008ffe4ff */
[----:B------:R-:W-:-:S07]  /*02e0*/  UIADD3.X UR5, UPT, UPT, URZ, UR5, URZ, UP0, !UPT ;  /* 0x00000005ff057290 */ /* 0x000fce00087fe4ff */
[----:B------:R3:W-:Y:S02]  /*02f0*/  UTMACCTL.PF [UR6] ;  /* 0x00000000060079b9 */ /* 0x0007e40008040000 */
[----:B------:R3:W-:Y:S02]  /*0300*/  UTMACCTL.PF [UR4] ;  /* 0x00000000040079b9 */ /* 0x0007e40008040000 */
[----:B---3--:R-:W-:Y:S01]  /*0310*/  NOP ;  /* 0x0000000000007918 */ /* 0x008fe20000000000 */
.L_x_5:
[----:B------:R-:W-:Y:S05]  /*0320*/  BSYNC.RECONVERGENT B0 ;  /* 0x0000000000007941 */ /* 0x000fea0003800200 */
.L_x_4:
[----:B------:R-:W-:Y:S04]  /*0330*/  BSSY.RECONVERGENT B0, `(.L_x_6) ;  /* 0x000000a000007945 */ /* 0x000fe80003800200 */
        /* <DEDUP_REMOVED lines=9> */
.L_x_7:
[----:B------:R-:W-:Y:S05]  /*03d0*/  BSYNC.RECONVERGENT B0 ;  /* 0x0000000000007941 */ /* 0x000fea0003800200 */
.L_x_6:
[----:B------:R-:W3:Y:S01]  /*03e0*/  LDCU.64 UR4, c[0x0][0x888] ;  /* 0x00011100ff0477ac */ /* 0x000ee20008000a00 */
[----:B------:R-:W-:Y:S02]  /*03f0*/  UISETP.EQ.U32.AND UP1, UPT, UR8, URZ, UPT ;  /* 0x000000ff0800728c */ /* 0x000fe4000bf22070 */
[----:B------:R-:W-:Y:S02]  /*0400*/  UPLOP3.LUT UP2, UPT, UPT, UPT, UPT, 0x80, 0x8 ;  /* 0x000000000008789c */ /* 0x000fe40003f4f070 */
[----:B---3--:R-:W-:-:S04]  /*0410*/  UISETP.NE.U32.AND UP0, UPT, UR4, URZ, UPT ;  /* 0x000000ff0400728c */ /* 0x008fc8000bf05070 */
[----:B------:R-:W-:-:S04]  /*0420*/  UISETP.NE.AND.EX UP3, UPT, UR5, URZ, UPT, UP0 ;  /* 0x000000ff0500728c */ /* 0x000fc8000bf65300 */
[----:B------:R-:W-:-:S04]  /*0430*/  UISETP.EQ.OR.EX UP4, UPT, UR9, URZ, !UP3, UP1 ;  /* 0x000000ff0900728c */ /* 0x000fc8000df82710 */
[----:B------:R-:W-:-:S05]  /*0440*/  UP2UR UR63, UPR, URZ, 0x10 ;  /* 0x00000010ff3f7883 */ /* 0x000fca0008000000 */
[----:B------:R-:W-:Y:S07]  /*0450*/  BRA.U !UP4, `(.L_x_8) ;  /* 0x000000010c207547 */ /* 0x000fee000b800000 */
[----:B------:R-:W-:Y:S01]  /*0460*/  UISETP.NE.U32.AND UP1, UPT, UR8, URZ, UPT ;  /* 0x000000ff0800728c */ /* 0x000fe2000bf25070 */
[----:B-----5:R-:W-:Y:S01]  /*0470*/  FSETP.NEU.AND P0, PT, R91, RZ, PT ;  /* 0x000000ff5b00720b */ /* 0x020fe20003f0d000 */
[----:B------:R-:W-:Y:S02]  /*0480*/  USEL UR4, URZ, 0xffffffff, UP3 ;  /* 0xffffffffff047887 */ /* 0x000fe40009800000 */
[----:B------:R-:W-:-:S10]  /*0490*/  UISETP.NE.AND.EX UP1, UPT, UR9, URZ, UPT, UP1 ;  /* 0x000000ff0900728c */ /* 0x000fd4000bf25310 */
[----:B------:R-:W-:Y:S01]  /*04a0*/  VOTEU.ANY UP0, P0 ;  /* 0x0000000000ff7886 */ /* 0x000fe20000000100 */
[----:B------:R-:W-:-:S04]  /*04b0*/  @!UP1 USEL UR4, URZ, 0xffffffff, UP0 ;  /* 0xffffffffff049887 */ /* 0x000fc80008000000 */
[----:B------:R-:W-:-:S04]  /*04c0*/  ULOP3.LUT UR4, UR4, 0x1, URZ, 0xc0, !UPT ;  /* 0x0000000104047892 */ /* 0x000fc8000f8ec0ff */
[----:B------:R-:W-:-:S11]  /*04d0*/  UISETP.NE.U32.AND UP2, UPT, UR4, 0x1, UPT ;  /* 0x000000010400788c */ /* 0x000fd6000bf45070 */
.L_x_8:
[----:B-12---:R-:W1:Y:S02]  /*04e0*/  SHFL.IDX PT, R2, R183, RZ, 0x1f ;  /* 0x00001fffb7027589 */ /* 0x006e6400000e0000 */
[----:B-1----:R-:W-:-:S13]  /*04f0*/  ISETP.NE.AND P0, PT, R2, RZ, PT ;  /* 0x000000ff0200720c */ /* 0x002fda0003f05270 */
[----:B------:R-:W-:Y:S05]  /*0500*/  @P0 BRA `(.L_x_9) ;  /* 0x0000000400140947 */ /* 0x000fea0003800000 */
[----:B------:R-:W-:Y:S01]  /*0510*/  ELECT P0, URZ, PT ;  /* 0x0000000000ff782f */ /* 0x000fe20003800000 */
[----:B------:R-:W-:-:S12]  /*0520*/  BSSY.RECONVERGENT B0, `(.L_x_9) ;  /* 0x0000043000007945 */ /* 0x000fd80003800200 */
[----:B------:R-:W-:Y:S05]  /*0530*/  @!P0 BRA `(.L_x_10) ;  /* 0x0000000400048947 */ /* 0x000fea0003800000 */
[----:B------:R-:W1:Y:S01]  /*0540*/  S2UR UR4, SR_CgaCtaId ;  /* 0x00000000000479c3 */ /* 0x000e620000008800 */
[----:B------:R-:W-:Y:S01]  /*0550*/  UMOV UR5, 0x400 ;  /* 0x0000040000057882 */ /* 0x000fe20000000000 */
[----:B------:R-:W-:Y:S01]  /*0560*/  UMOV UR8, 0x1 ;  /* 0x0000000100087882 */ /* 0x000fe20000000000 */
[----:B------:R-:W-:Y:S01]  /*0570*/  UMOV UR6, 0x2 ;  /* 0x0000000200067882 */ /* 0x000fe20000000000 */
[----:B------:R-:W-:-:S04]  /*0580*/  UIADD3 UR8, UPT, UPT, -UR8, 0x100000, URZ ;  /* 0x0010000008087890 */ /* 0x000fc8000fffe1ff */
[----:B------:R-:W-:Y:S02]  /*0590*/  USHF.L.U32 UR9, UR8, 0xb, URZ ;  /* 0x0000000b08097899 */ /* 0x000fe400080006ff */
[----:B------:R-:W-:Y:S02]  /*05a0*/  USHF.L.U32 UR8, UR8, 0x1, URZ ;  /* 0x0000000108087899 */ /* 0x000fe400080006ff */
[----:B------:R-:W-:-:S04]  /*05b0*/  UIADD3 UR6, UPT, UPT, -UR6, 0x100000, URZ ;  /* 0x0010000006067890 */ /* 0x000fc8000fffe1ff */
[----:B------:R-:W-:Y:S02]  /*05c0*/  USHF.L.U32 UR7, UR6, 0xb, URZ ;  /* 0x0000000b06077899 */ /* 0x000fe400080006ff */
[----:B------:R-:W-:Y:S02]  /*05d0*/  USHF.L.U32 UR6, UR6, 0x1, URZ ;  /* 0x0000000106067899 */ /* 0x000fe400080006ff */
[----:B-1----:R-:W-:Y:S01]  /*05e0*/  ULEA UR4, UR4, UR5, 0x18 ;  /* 0x0000000504047291 */ /* 0x002fe2000f8ec0ff */
[----:B------:R-:W1:Y:S11]  /*05f0*/  FENCE.VIEW.ASYNC.S ;  /* 0x00000000000073c6 */ /* 0x000e760000000000 */
[----:B-1----:R1:W2:Y:S01]  /*0600*/  SYNCS.EXCH.64 URZ, [UR4], UR8 ;  /* 0x0000000804ff75b2 */ /* 0x0022a20008000100 */
[----:B------:R1:W3:Y:S01]  /*0610*/  SYNCS.EXCH.64 URZ, [UR4+0xd0], UR6 ;  /* 0x0000d00604ff75b2 */ /* 0x0002e20008000100 */
[----:B------:R1:W4:Y:S01]  /*0620*/  SYNCS.EXCH.64 URZ, [UR4+0x8], UR8 ;  /* 0x0000080804ff75b2 */ /* 0x0003220008000100 */
[----:B------:R1:W1:Y:S01]  /*0630*/  SYNCS.EXCH.64 URZ, [UR4+0xd8], UR6 ;  /* 0x0000d80604ff75b2 */ /* 0x0002620008000100 */
        /* <DEDUP_REMOVED lines=48> */
[----:B--234-:R-:W-:Y:S01]  /*0940*/  NOP ;  /* 0x0000000000007918 */ /* 0x01cfe20000000000 */
.L_x_10:
[----:B-1----:R-:W-:Y:S05]  /*0950*/  BSYNC.RECONVERGENT B0 ;  /* 0x0000000000007941 */ /* 0x002fea0003800200 */
.L_x_9:
[----:B------:R-:W1:Y:S01]  /*0960*/  SHFL.IDX PT, R2, R183, RZ, 0x1f ;  /* 0x00001fffb7027589 */ /* 0x000e6200000e0000 */
[----:B------:R-:W-:Y:S01]  /*0970*/  NOP ;  /* 0x0000000000007918 */ /* 0x000fe20000000000 */
[----:B-1----:R-:W-:-:S13]  /*0980*/  ISETP.NE.AND P0, PT, R2, 0x1, PT ;  /* 0x000000010200780c */ /* 0x002fda0003f05270 */
[----:B------:R-:W-:Y:S05]  /*0990*/  @P0 BRA `(.L_x_11) ;  /* 0x0000000000480947 */ /* 0x000fea0003800000 */
        /* <DEDUP_REMOVED lines=9> */
[----:B------:R-:W-:Y:S01]  /*0a30*/  USHF.L.U32 UR6, UR6, 0x1, URZ ;  /* 0x0000000106067899 */ /* 0x000fe200080006ff */
[----:B------:R-:W-:Y:S01]  /*0a40*/  ELECT P0, URZ, PT ;  /* 0x0000000000ff782f */ /* 0x000fe20003800000 */
[----:B-1----:R-:W-:Y:S01]  /*0a50*/  ULEA UR4, UR4, UR5, 0x18 ;  /* 0x0000000504047291 */ /* 0x002fe2000f8ec0ff */
[----:B------:R-:W1:Y:S11]  /*0a60*/  FENCE.VIEW.ASYNC.S ;  /* 0x00000000000073c6 */ /* 0x000e760000000000 */
[----:B-1----:R1:W2:Y:S01]  /*0a70*/  SYNCS.EXCH.64 URZ, [UR4+0x1a0], UR8 ;  /* 0x0001a00804ff75b2 */ /* 0x0022a20008000100 */
[----:B------:R1:W3:Y:S01]  /*0a80*/  SYNCS.EXCH.64 URZ, [UR4+0x1b0], UR6 ;  /* 0x0001b00604ff75b2 */ /* 0x0002e20008000100 */
[----:B------:R1:W4:Y:S01]  /*0a90*/  SYNCS.EXCH.64 URZ, [UR4+0x1a8], UR8 ;  /* 0x0001a80804ff75b2 */ /* 0x0003220008000100 */
[----:B------:R1:W1:Y:S01]  /*0aa0*/  SYNCS.EXCH.64 URZ, [UR4+0x1b8], UR6 ;  /* 0x0001b80604ff75b2 */ /* 0x0002620008000100 */
[----:B------:R-:W-:Y:S01]  /*0ab0*/  NOP ;  /* 0x0000000000007918 */ /* 0x000fe20000000000 */
.L_x_11:
[----:B------:R-:W2:Y:S01]  /*0ac0*/  SHFL.IDX PT, R2, R183, RZ, 0x1f ;  /* 0x00001fffb7027589 */ /* 0x000ea200000e0000 */
[----:B------:R-:W-:Y:S01]  /*0ad0*/  NOP ;  /* 0x0000000000007918 */ /* 0x000fe20000000000 */
[----:B--2---:R-:W-:-:S13]  /*0ae0*/  ISETP.NE.AND P0, PT, R2, 0x3, PT ;  /* 0x000000030200780c */ /* 0x004fda0003f05270 */
[----:B------:R-:W-:Y:S05]  /*0af0*/  @P0 BRA `(.L_x_12) ;  /* 0x0000000000300947 */ /* 0x000fea0003800000 */
[----:B-1----:R-:W1:Y:S01]  /*0b00*/  S2UR UR4, SR_CgaCtaId ;  /* 0x00000000000479c3 */ /* 0x002e620000008800 */
[----:B------:R-:W-:Y:S01]  /*0b10*/  UMOV UR6, 0x400 ;  /* 0x0000040000067882 */ /* 0x000fe20000000000 */
[----:B------:R-:W-:Y:S01]  /*0b20*/  UMOV UR5, 0x20 ;  /* 0x0000002000057882 */ /* 0x000fe20000000000 */
[----:B------:R-:W-:Y:S01]  /*0b30*/  ELECT P0, URZ, PT ;  /* 0x0000000000ff782f */ /* 0x000fe20003800000 */
[----:B-1----:R-:W-:Y:S02]  /*0b40*/  ULEA UR6, UR4, UR6, 0x18 ;  /* 0x0000000604067291 */ /* 0x002fe4000f8ec0ff */
[----:B------:R-:W-:-:S04]  /*0b50*/  UIADD3 UR4, UPT, UPT, -UR5, 0x100000, URZ ;  /* 0x0010000005047890 */ /* 0x000fc8000fffe1ff */
[----:B------:R-:W-:Y:S02]  /*0b60*/  USHF.L.U32 UR5, UR4, 0xb, URZ ;  /* 0x0000000b04057899 */ /* 0x000fe400080006ff */
[----:B------:R-:W-:Y:S01]  /*0b70*/  USHF.L.U32 UR4, UR4, 0x1, URZ ;  /* 0x0000000104047899 */ /* 0x000fe200080006ff */
[----:B------:R-:W1:Y:S11]  /*0b80*/  FENCE.VIEW.ASYNC.S ;  /* 0x00000000000073c6 */ /* 0x000e760000000000 */
[----:B-1----:R2:W1:Y:S01]  /*0b90*/  SYNCS.EXCH.64 URZ, [UR6+0x1c0], UR4 ;  /* 0x0001c00406ff75b2 */ /* 0x0024620008000100 */
[----:B------:R2:W1:Y:S02]  /*0ba0*/  SYNCS.EXCH.64 URZ, [UR6+0x1c8], UR4 ;  /* 0x0001c80406ff75b2 */ /* 0x0004640008000100 */
[----:B--2---:R-:W-:Y:S01]  /*0bb0*/  NOP ;  /* 0x0000000000007918 */ /* 0x004fe20000000000 */
.L_x_12:
[----:B------:R-:W2:Y:S01]  /*0bc0*/  SHFL.IDX PT, R2, R183, RZ, 0x1f ;  /* 0x00001fffb7027589 */ /* 0x000ea200000e0000 */
[----:B------:R-:W-:Y:S01]  /*0bd0*/  NOP ;  /* 0x0000000000007918 */ /* 0x000fe20000000000 */
[----:B--2---:R-:W-:-:S13]  /*0be0*/  ISETP.NE.AND P0, PT, R2, 0x4, PT ;  /* 0x000000040200780c */ /* 0x004fda0003f05270 */
[----:B------:R-:W-:Y:S05]  /*0bf0*/  @P0 BRA `(.L_x_13) ;  /* 0x00000000004c0947 */ /* 0x000fea0003800000 */
[----:B-1----:R-:W1:Y:S01]  /*0c00*/  S2UR UR6, SR_CgaCtaId ;  /* 0x00000000000679c3 */ /* 0x002e620000008800 */
[----:B------:R-:W-:Y:S01]  /*0c10*/  UMOV UR4, 0x1e0 ;  /* 0x000001e000047882 */ /* 0x000fe20000000000 */
[----:B------:R-:W-:Y:S01]  /*0c20*/  UMOV UR5, 0x400 ;  /* 0x0000040000057882 */ /* 0x000fe20000000000 */
[----:B------:R-:W-:Y:S01]  /*0c30*/  USEL UR4, UR4, 0x1a0, UP2 ;  /* 0x000001a004047887 */ /* 0x000fe20009000000 */
[----:B------:R-:W-:Y:S01]  /*0c40*/  UMOV UR8, 0x1 ;  /* 0x0000000100087882 */ /* 0x000fe20000000000 */
[----:B------:R-:W-:Y:S01]  /*0c50*/  ELECT P0, URZ, PT ;  /* 0x0000000000ff782f */ /* 0x000fe20003800000 */
[----:B------:R-:W-:-:S04]  /*0c60*/  UIADD3 UR8, UPT, UPT, -UR8, 0x100000, URZ ;  /* 0x0010000008087890 */ /* 0x000fc8000fffe1ff */
[----:B------:R-:W-:Y:S02]  /*0c70*/  USHF.L.U32 UR9, UR8, 0xb, URZ ;  /* 0x0000000b08097899 */ /* 0x000fe400080006ff */
[----:B------:R-:W-:Y:S02]  /*0c80*/  USHF.L.U32 UR8, UR8, 0x1, URZ ;  /* 0x0000000108087899 */ /* 0x000fe400080006ff */
[----:B-1----:R-:W-:Y:S02]  /*0c90*/  ULEA UR6, UR6, UR5, 0x18 ;  /* 0x0000000506067291 */ /* 0x002fe4000f8ec0ff */
[----:B------:R-:W-:-:S04]  /*0ca0*/  UIADD3 UR4, UPT, UPT, -UR4, 0x100000, URZ ;  /* 0x0010000004047890 */ /* 0x000fc8000fffe1ff */
[----:B------:R-:W-:Y:S02]  /*0cb0*/  USHF.L.U32 UR5, UR4, 0xb, URZ ;  /* 0x0000000b04057899 */ /* 0x000fe400080006ff */
[----:B------:R-:W-:Y:S01]  /*0cc0*/  USHF.L.U32 UR4, UR4, 0x1, URZ ;  /* 0x0000000104047899 */ /* 0x000fe200080006ff */
[----:B------:R-:W1:Y:S03]  /*0cd0*/  FENCE.VIEW.ASYNC.S ;  /* 0x00000000000073c6 */ /* 0x000e660000000000 */
[----:B-1----:R2:W1:Y:S08]  /*0ce0*/  SYNCS.EXCH.64 URZ, [UR6+0x1d0], UR8 ;  /* 0x0001d00806ff75b2 */ /* 0x0024700008000100 */
[----:B------:R2:W1:Y:S01]  /*0cf0*/  SYNCS.EXCH.64 URZ, [UR6+0x1e0], UR4 ;  /* 0x0001e00406ff75b2 */ /* 0x0004620008000100 */
[----:B------:R2:W1:Y:S01]  /*0d00*/  SYNCS.EXCH.64 URZ, [UR6+0x1d8], UR8 ;  /* 0x0001d80806ff75b2 */ /* 0x0004620008000100 */
[----:B------:R2:W1:Y:S02]  /*0d10*/  SYNCS.EXCH.64 URZ, [UR6+0x1e8], UR4 ;  /* 0x0001e80406ff75b2 */ /* 0x0004640008000100 */
[----:B--2---:R-:W-:Y:S01]  /*0d20*/  NOP ;  /* 0x0000000000007918 */ /* 0x004fe20000000000 */
.L_x_13:
[----:B------:R-:W2:Y:S01]  /*0d30*/  SHFL.IDX PT, R2, R183, RZ, 0x1f ;  /* 0x00001fffb7027589 */ /* 0x000ea200000e0000 */
[----:B------:R-:W-:Y:S01]  /*0d40*/  NOP ;  /* 0x0000000000007918 */ /* 0x000fe20000000000 */
[----:B--2---:R-:W-:-:S13]  /*0d50*/  ISETP.NE.AND P0, PT, R2, 0x5, PT ;  /* 0x000000050200780c */ /* 0x004fda0003f05270 */
[----:B------:R-:W-:Y:S05]  /*0d60*/  @P0 BRA `(.L_x_14) ;  /* 0x0000000000580947 */ /* 0x000fea0003800000 */
[----:B-1----:R-:W1:Y:S01]  /*0d70*/  S2UR UR4, SR_CgaCtaId ;  /* 0x00000000000479c3 */ /* 0x002e620000008800 */
        /* <DEDUP_REMOVED lines=12> */
[----:B-1----:R2:W1:Y:S01]  /*0e40*/  SYNCS.EXCH.64 URZ, [UR4+0x1f0], UR8 ;  /* 0x0001f00804ff75b2 */ /* 0x0024620008000100 */
[----:B------:R2:W1:Y:S01]  /*0e50*/  SYNCS.EXCH.64 URZ, [UR4+0x210], UR6 ;  /* 0x0002100604ff75b2 */ /* 0x0004620008000100 */
[----:B------:R2:W1:Y:S01]  /*0e60*/  SYNCS.EXCH.64 URZ, [UR4+0x1f8], UR8 ;  /* 0x0001f80804ff75b2 */ /* 0x0004620008000100 */
[----:B------:R2:W1:Y:S01]  /*0e70*/  SYNCS.EXCH.64 URZ, [UR4+0x218], UR6 ;  /* 0x0002180604ff75b2 */ /* 0x0004620008000100 */
[----:B------:R2:W1:Y:S01]  /*0e80*/  SYNCS.EXCH.64 URZ, [UR4+0x200], UR8 ;  /* 0x0002000804ff75b2 */ /* 0x0004620008000100 */
[----:B------:R2:W1:Y:S01]  /*0e90*/  SYNCS.EXCH.64 URZ, [UR4+0x220], UR6 ;  /* 0x0002200604ff75b2 */ /* 0x0004620008000100 */
[----:B------:R2:W1:Y:S01]  /*0ea0*/  SYNCS.EXCH.64 URZ, [UR4+0x208], UR8 ;  /* 0x0002080804ff75b2 */ /* 0x0004620008000100 */
[----:B------:R2:W1:Y:S02]  /*0eb0*/  SYNCS.EXCH.64 URZ, [UR4+0x228], UR6 ;  /* 0x0002280604ff75b2 */ /* 0x0004640008000100 */
[----:B--2---:R-:W-:Y:S01]  /*0ec0*/  NOP ;  /* 0x0000000000007918 */ /* 0x004fe20000000000 */
.L_x_14:
[----:B------:R-:W2:Y:S01]  /*0ed0*/  SHFL.IDX PT, R2, R183, RZ, 0x1f ;  /* 0x00001fffb7027589 */ /* 0x000ea200000e0000 */
[----:B------:R-:W1:Y:S01]  /*0ee0*/  S2UR UR44, SR_CgaCtaId ;  /* 0x00000000002c79c3 */ /* 0x000e620000008800 */
[----:B------:R-:W-:Y:S01]  /*0ef0*/  NOP ;  /* 0x0000000000007918 */ /* 0x000fe20000000000 */
[----:B--2---:R-:W-:-:S13]  /*0f00*/  ISETP.NE.AND P0, PT, R2, 0x3, PT ;  /* 0x000000030200780c */ /* 0x004fda0003f05270 */
[----:B-1----:R-:W-:Y:S05]  /*0f10*/  @P0 BRA `(.L_x_15) ;  /* 0x0000000000340947 */ /* 0x002fea0003800000 */
[----:B------:R-:W-:Y:S01]  /*0f20*/  UMOV UR4, 0x400 ;  /* 0x0000040000047882 */ /* 0x000fe20000000000 */
[----:B------:R-:W-:Y:S01]  /*0f30*/  UMOV UR6, 0x20 ;  /* 0x0000002000067882 */ /* 0x000fe20000000000 */
[----:B------:R-:W-:Y:S02]  /*0f40*/  ULEA UR4, UR44, UR4, 0x18 ;  /* 0x000000042c047291 */ /* 0x000fe4000f8ec0ff */
[----:B------:R-:W-:-:S04]  /*0f50*/  UIADD3 UR6, UPT, UPT, -UR6, 0x100000, URZ ;  /* 0x0010000006067890 */ /* 0x000fc8000fffe1ff */
[----:B------:R-:W-:Y:S02]  /*0f60*/  USHF.L.U32 UR7, UR6, 0xb, URZ ;  /* 0x0000000b06077899 */ /* 0x000fe400080006ff */
[----:B------:R-:W-:Y:S01]  /*0f70*/  USHF.L.U32 UR6, UR6, 0x1, URZ ;  /* 0x0000000106067899 */ /* 0x000fe200080006ff */
[----:B------:R-:W-:Y:S01]  /*0f80*/  ELECT P0, URZ, PT ;  /* 0x0000000000ff782f */ /* 0x000fe20003800000 */
[----:B------:R-:W1:Y:S10]  /*0f90*/  FENCE.VIEW.ASYNC.S ;  /* 0x00000000000073c6 */ /* 0x000e740000000000 */
[----:B-1----:R1:W2:Y:S01]  /*0fa0*/  SYNCS.EXCH.64 URZ, [UR4+0x230], UR6 ;  /* 0x0002300604ff75b2 */ /* 0x0022a20008000100 */
[----:B------:R1:W1:Y:S01]  /*0fb0*/  SYNCS.EXCH.64 URZ, [UR4+0x240], UR6 ;  /* 0x0002400604ff75b2 */ /* 0x0002620008000100 */
[----:B------:R1:W1:Y:S01]  /*0fc0*/  SYNCS.EXCH.64 URZ, [UR4+0x238], UR6 ;  /* 0x0002380604ff75b2 */ /* 0x0002620008000100 */
[----:B------:R1:W1:Y:S01]  /*0fd0*/  SYNCS.EXCH.64 URZ, [UR4+0x248], UR6 ;  /* 0x0002480604ff75b2 */ /* 0x0002620008000100 */
[----:B------:R-:W-:Y:S01]  /*0fe0*/  NOP ;  /* 0x0000000000007918 */ /* 0x000fe20000000000 */
.L_x_15:
[----:B------:R-:W3:Y:S01]  /*0ff0*/  LDCU UR24, c[0x0][0x36c] ;  /* 0x00006d80ff1877ac */ /* 0x000ee20008000800 */
[----:B------:R-:W-:Y:S01]  /*1000*/  ISETP.NE.OR P3, PT, R0, 0x2, !P3 ;  /* 0x000000020000780c */ /* 0x000fe20005f65670 */
[----:B------:R-:W-:Y:S01]  /*1010*/  NOP ;  /* 0x0000000000007918 */ /* 0x000fe20000000000 */
[----:B------:R-:W-:Y:S01]  /*1020*/  LOP3.LUT R0, R198, 0x1f, RZ, 0xc0, !PT ;  /* 0x0000001fc6007812 */ /* 0x000fe200078ec0ff */
[----:B------:R-:W-:Y:S02]  /*1030*/  UISETP.NE.AND UP4, UPT, UR20, 0x2, UPT ;  /* 0x000000021400788c */ /* 0x000fe4000bf85270 */
[----:B------:R-:W-:Y:S02]  /*1040*/  UISETP.NE.AND UP5, UPT, UR20, URZ, UPT ;  /* 0x000000ff1400728c */ /* 0x000fe4000bfa5270 */
[----:B---3--:R-:W-:-:S09]  /*1050*/  UISETP.EQ.U32.AND UP0, UPT, UR24, 0x1, UPT ;  /* 0x000000011800788c */ /* 0x008fd2000bf02070 */
[----:B------:R-:W-:Y:S05]  /*1060*/  BRA.U !UP0, `(.L_x_16) ;  /* 0x0000000108087547 */ /* 0x000fea000b800000 */
[----:B-12-4-:R-:W-:Y:S01]  /*1070*/  UCGABAR_ARV ;  /* 0x00000000000079c7 */ /* 0x016fe20008000000 */
[----:B------:R-:W-:Y:S05]  /*1080*/  BRA `(.L_x_17) ;  /* 0x0000000000047947 */ /* 0x000fea0003800000 */
.L_x_16:
[----:B-12-4-:R-:W-:Y:S01]  /*1090*/  NOP ;  /* 0x0000000000007918 */ /* 0x016fe20000000000 */
.L_x_17:
[----:B------:R-:W1:Y:S01]  /*10a0*/  S2UR UR7, SR_CTAID.X ;  /* 0x00000000000779c3 */ /* 0x000e620000002500 */
[----:B------:R-:W-:-:S05]  /*10b0*/  CS2R.32 R3, SR_CgaSize ;  /* 0x0000000000037805 */ /* 0x000fca0000008a00 */
[----:B------:R-:W-:-:S05]  /*10c0*/  IMAD R3, R3, -0xa0, RZ ;  /* 0xffffff6003037824 */ /* 0x000fca00078e02ff */
[----:B------:R-:W-:-:S14]  /*10d0*/  R2UR UR5, R3 ;  /* 0x00000000030572ca */ /* 0x000fdc00000e0000 */
[----:B------:R-:W2:Y:S01]  /*10e0*/  LDCU UR5, c[0x0][UR5+0x2b0] ;  /* 0x00005600050577ac */ /* 0x000ea20008000800 */
[----:B------:R-:W-:-:S05]  /*10f0*/  CS2R.32 R3, SR_CgaSize ;  /* 0x0000000000037805 */ /* 0x000fca0000008a00 */
[----:B------:R-:W-:-:S05]  /*1100*/  IMAD R3, R3, -0xa0, RZ ;  /* 0xffffff6003037824 */ /* 0x000fca00078e02ff */
[----:B------:R-:W-:-:S14]  /*1110*/  R2UR UR4, R3 ;  /* 0x00000000030472ca */ /* 0x000fdc00000e0000 */
[----:B------:R-:W3:Y:S01]  /*1120*/  LDCU UR4, c[0x0][UR4+0x2b4] ;  /* 0x00005680040477ac */ /* 0x000ee20008000800 */
[----:B------:R-:W4:Y:S01]  /*1130*/  S2UR UR8, SR_CTAID.Y ;  /* 0x00000000000879c3 */ /* 0x000f220000002600 */
[----:B------:R-:W-:-:S05]  /*1140*/  CS2R.32 R3, SR_CgaSize ;  /* 0x0000000000037805 */ /* 0x000fca0000008a00 */
[----:B------:R-:W-:-:S05]  /*1150*/  IMAD R3, R3, -0xa0, RZ ;  /* 0xffffff6003037824 */ /* 0x000fca00078e02ff */
[----:B------:R-:W-:-:S14]  /*1160*/  R2UR UR59, R3 ;  /* 0x00000000033b72ca */ /* 0x000fdc00000e0000 */
[----:B------:R-:W3:Y:S01]  /*1170*/  LDCU UR59, c[0x0][UR59+0x2a0] ;  /* 0x000054003b3b77ac */ /* 0x000ee20008000800 */
[----:B------:R-:W-:-:S05]  /*1180*/  CS2R.32 R3, SR_CgaSize ;  /* 0x0000000000037805 */ /* 0x000fca0000008a00 */
[----:B------:R-:W-:-:S05]  /*1190*/  IMAD R3, R3, -0xa0, RZ ;  /* 0xffffff6003037824 */ /* 0x000fca00078e02ff */
[----:B------:R-:W-:-:S14]  /*11a0*/  R2UR UR58, R3 ;  /* 0x00000000033a72ca */ /* 0x000fdc00000e0000 */
[----:B------:R-:W3:Y:S01]  /*11b0*/  LDCU UR58, c[0x0][UR58+0x2a4] ;  /* 0x000054803a3a77ac */ /* 0x000ee20008000800 */
[----:B------:R-:W3:Y:S01]  /*11c0*/  S2UR UR36, SR_CTAID.Z ;  /* 0x00000000002479c3 */ /* 0x000ee20000002700 */
[----:B------:R-:W3:Y:S01]  /*11d0*/  LDCU UR21, c[0x0][0xb24] ;  /* 0x00016480ff1577ac */ /* 0x000ee20008000800 */
[----:B------:R-:W3:Y:S01]  /*11e0*/  LDCU UR42, c[0x0][0xb24] ;  /* 0x00016480ff2a77ac */ /* 0x000ee20008000800 */
[----:B-1----:R-:W-:Y:S01]  /*11f0*/  I2FP.F32.U32 R3, UR7 ;  /* 0x0000000700037c45 */ /* 0x002fe20008201000 */
[----:B------:R-:W1:Y:S04]  /*1200*/  LDCU UR23, c[0x0][0xb30] ;  /* 0x00016600ff1777ac */ /* 0x000e680008000800 */
[----:B--2---:R-:W-:Y:S01]  /*1210*/  FMUL R3, R3, UR5 ;  /* 0x0000000503037c20 */ /* 0x004fe20008400000 */
[----:B------:R-:W-:Y:S01]  /*1220*/  UMOV UR47, UR7 ;  /* 0x00000007002f7c82 */ /* 0x000fe20008000000 */
[----:B----4-:R-:W-:Y:S01]  /*1230*/  I2FP.F32.U32 R2, UR8 ;  /* 0x0000000800027c45 */ /* 0x010fe20008201000 */
[----:B------:R-:W-:-:S03]  /*1240*/  UMOV UR48, UR8 ;  /* 0x0000000800307c82 */ /* 0x000fc60008000000 */
[----:B------:R-:W2:Y:S01]  /*1250*/  F2I.U32.TRUNC.NTZ R3, R3 ;  /* 0x0000000300037305 */ /* 0x000ea2000020f000 */
[----:B---3--:R-:W-:Y:S01]  /*1260*/  FMUL R2, R2, UR4 ;  /* 0x0000000402027c20 */ /* 0x008fe20008400000 */
[----:B------:R-:W-:-:S04]  /*1270*/  ULOP3.LUT UR4, UR44, 0x1, URZ, 0xc0, !UPT ;  /* 0x000000012c047892 */ /* 0x000fc8000f8ec0ff */
[----:B------:R-:W-:Y:S02]  /*1280*/  UISETP.NE.U32.AND UP6, UPT, UR4, 0x1, UPT ;  /* 0x000000010400788c */ /* 0x000fe4000bfc5070 */
[----:B------:R-:W3:Y:S02]  /*1290*/  F2I.U32.TRUNC.NTZ R2, R2 ;  /* 0x0000000200027305 */ /* 0x000ee4000020f000 */
[----:B------:R-:W-:Y:S01]  /*12a0*/  USEL UR4, URZ, 0x500, UP6 ;  /* 0x00000500ff047887 */ /* 0x000fe2000b000000 */
[----:B--2---:R-:W-:Y:S02]  /*12b0*/  R2UR UR6, R3 ;  /* 0x00000000030672ca */ /* 0x004fe400000e0000 */
[----:B---3--:R-:W-:Y:S02]  /*12c0*/  R2UR UR5, R2 ;  /* 0x00000000020572ca */ /* 0x008fe400000e0000 */
[----:B------:R-:W-:-:S09]  /*12d0*/  PRMT R2, RZ, 0x7610, R2 ;  /* 0x00007610ff027816 */ /* 0x000fd20000000002 */
[----:B------:R-:W-:-:S04]  /*12e0*/  UIADD3 UR6, UPT, UPT, -UR6, URZ, URZ ;  /* 0x000000ff06067290 */ /* 0x000fc8000fffe1ff */
[----:B------:R-:W-:Y:S02]  /*12f0*/  UIMAD UR59, UR59, UR6, UR7 ;  /* 0x000000063b3b72a4 */ /* 0x000fe4000f8e0207 */
[----:B------:R-:W-:-:S04]  /*1300*/  UIADD3 UR5, UPT, UPT, -UR5, URZ, URZ ;  /* 0x000000ff05057290 */ /* 0x000fc8000fffe1ff */
[----:B------:R-:W-:Y:S01]  /*1310*/  UIMAD UR58, UR58, UR5, UR8 ;  /* 0x000000053a3a72a4 */ /* 0x000fe2000f8e0208 */
[----:B-1----:R-:W-:Y:S11]  /*1320*/  BRA.U UP5, `(.L_x_18) ;  /* 0x0000000105247547 */ /* 0x002ff6000b800000 */
[----:B------:R-:W-:-:S04]  /*1330*/  UISETP.NE.AND UP0, UPT, UR58, URZ, UPT ;  /* 0x000000ff3a00728c */ /* 0x000fc8000bf05270 */
[----:B------:R-:W-:Y:S02]  /*1340*/  USEL UR5, URZ, 0x2, UP0 ;  /* 0x00000002ff057887 */ /* 0x000fe40008000000 */
[----:B------:R-:W-:-:S04]  /*1350*/  UISETP.NE.AND UP0, UPT, UR58, URZ, UPT ;  /* 0x000000ff3a00728c */ /* 0x000fc8000bf05270 */
[----:B------:R-:W-:-:S04]  /*1360*/  UISETP.EQ.OR UP0, UPT, UR59, URZ, !UP0 ;  /* 0x000000ff3b00728c */ /* 0x000fc8000c702670 */
[----:B------:R-:W-:Y:S02]  /*1370*/  USEL UR6, URZ, 0x1, !UP0 ;  /* 0x00000001ff067887 */ /* 0x000fe4000c000000 */
[----:B------:R-:W-:-:S04]  /*1380*/  UISETP.NE.AND UP0, UPT, UR59, 0x1, UPT ;  /* 0x000000013b00788c */ /* 0x000fc8000bf05270 */
[----:B------:R-:W-:-:S04]  /*1390*/  USEL UR5, UR5, 0x2, UP0 ;  /* 0x0000000205057887 */ /* 0x000fc80008000000 */
[----:B------:R-:W-:-:S06]  /*13a0*/  UIADD3 UR5, UPT, UPT, UR6, UR5, URZ ;  /* 0x0000000506057290 */ /* 0x000fcc000fffe0ff */
[----:B------:R-:W-:-:S07]  /*13b0*/  MOV R2, UR5 ;  /* 0x0000000500027c02 */ /* 0x000fce0008000f00 */
.L_x_18:
[----:B------:R-:W-:-:S09]  /*13c0*/  UISETP.GE.AND UP0, UPT, UR21, 0x1, UPT ;  /* 0x000000011500788c */ /* 0x000fd2000bf06270 */
[----:B------:R-:W-:Y:S05]  /*13d0*/  BRA.U !UP0, `(.L_x_19) ;  /* 0x0000000108d07547 */ /* 0x000fea000b800000 */
[----:B------:R-:W1:Y:S01]  /*13e0*/  LDCU UR22, c[0x0][0xb0c] ;  /* 0x00016180ff1677ac */ /* 0x000e620008000800 */
[----:B------:R-:W2:Y:S01]  /*13f0*/  LDCU.128 UR16, c[0x0][0xb10] ;  /* 0x00016200ff1077ac */ /* 0x000ea20008000c00 */
[----:B------:R-:W3:Y:S01]  /*1400*/  LDCU UR7, c[0x0][0x370] ;  /* 0x00006e00ff0777ac */ /* 0x000ee20008000800 */
[----:B------:R-:W-:Y:S02]  /*1410*/  UISETP.NE.AND UP1, UPT, UR21, 0x1, UPT ;  /* 0x000000011500788c */ /* 0x000fe4000bf25270 */
[----:B-1----:R-:W-:Y:S02]  /*1420*/  UISETP.NE.AND UP0, UPT, UR22, 0x1, UPT ;  /* 0x000000011600788c */ /* 0x002fe4000bf05270 */
[----:B--2---:R-:W-:Y:S02]  /*1430*/  UIMAD.WIDE.U32 UR10, UR47, UR16, URZ ;  /* 0x000000102f0a72a5 */ /* 0x004fe4000f8e00ff */
[----:B---3--:R-:W-:-:S05]  /*1440*/  UIMAD.WIDE.U32 UR8, UR7, UR16, URZ ;  /* 0x00000010070872a5 */ /* 0x008fca000f8e00ff */
[----:B------:R-:W-:Y:S01]  /*1450*/  UMOV UR6, UR11 ;  /* 0x0000000b00067c82 */ /* 0x000fe20008000000 */
[----:B------:R-:W-:Y:S02]  /*1460*/  UIMAD.WIDE.U32 UR10, UR48, UR19, URZ ;  /* 0x00000013300a72a5 */ /* 0x000fe4000f8e00ff */
[----:B------:R-:W-:Y:S01]  /*1470*/  USHF.R.U32.HI UR6, URZ, UR17, UR6 ;  /* 0x00000011ff067299 */ /* 0x000fe20008011606 */
[----:B------:R-:W-:Y:S02]  /*1480*/  UMOV UR8, UR9 ;  /* 0x0000000900087c82 */ /* 0x000fe40008000000 */
[----:B------:R-:W-:Y:S02]  /*1490*/  @UP0 USHF.R.U32.HI UR7, URZ, UR17, UR8 ;  /* 0x00000011ff070299 */ /* 0x000fe40008011608 */
[----:B------:R-:W1:Y:S01]  /*14a0*/  LDCU UR8, c[0x0][0x374] ;  /* 0x00006e80ff0877ac */ /* 0x000e620008000800 */
[----:B------:R-:W2:Y:S01]  /*14b0*/  LDCU UR9, c[0x0][0xb20] ;  /* 0x00016400ff0977ac */ /* 0x000ea20008000800 */
[----:B------:R-:W-:-:S02]  /*14c0*/  UMOV UR5, UR11 ;  /* 0x0000000b00057c82 */ /* 0x000fc40008000000 */
[----:B------:R-:W3:Y:S01]  /*14d0*/  LDCU.64 UR10, c[0x0][0xb28] ;  /* 0x00016500ff0a77ac */ /* 0x000ee20008000a00 */
[----:B------:R-:W-:Y:S02]  /*14e0*/  USEL UR6, UR47, UR6, !UP0 ;  /* 0x000000062f067287 */ /* 0x000fe4000c000000 */
[----:B------:R-:W-:Y:S02]  /*14f0*/  UISETP.NE.AND UP0, UPT, UR18, 0x1, UPT ;  /* 0x000000011200788c */ /* 0x000fe4000bf05270 */
[----:B-1----:R-:W-:Y:S02]  /*1500*/  UIMAD.WIDE.U32 UR12, UR8, UR19, URZ ;  /* 0x00000013080c72a5 */ /* 0x002fe4000f8e00ff */
[----:B--2---:R-:W-:-:S05]  /*1510*/  USHF.R.U32.HI UR5, URZ, UR9, UR5 ;  /* 0x00000009ff057299 */ /* 0x004fca0008011605 */
[----:B------:R-:W-:Y:S01]  /*1520*/  UMOV UR12, UR13 ;  /* 0x0000000d000c7c82 */ /* 0x000fe20008000000 */
[----:B------:R-:W-:Y:S02]  /*1530*/  USEL UR5, UR48, UR5, !UP0 ;  /* 0x0000000530057287 */ /* 0x000fe4000c000000 */
[----:B------:R-:W-:Y:S02]  /*1540*/  @UP0 USHF.R.U32.HI UR8, URZ, UR9, UR12 ;  /* 0x00000009ff080299 */ /* 0x000fe4000801160c */
[----:B---3--:R-:W-:Y:S02]  /*1550*/  UIMAD.WIDE.U32 UR14, UR7, UR10, URZ ;  /* 0x0000000a070e72a5 */ /* 0x008fe4000f8e00ff */
[----:B------:R-:W-:-:S05]  /*1560*/  UIMAD.WIDE.U32 UR12, UR8, UR10, URZ ;  /* 0x0000000a080c72a5 */ /* 0x000fca000f8e00ff */
[----:B------:R-:W-:Y:S02]  /*1570*/  UMOV UR14, UR15 ;  /* 0x0000000f000e7c82 */ /* 0x000fe40008000000 */
[----:B------:R-:W-:Y:S01]  /*1580*/  UMOV UR12, UR13 ;  /* 0x0000000d000c7c82 */ /* 0x000fe20008000000 */
[----:B------:R-:W-:Y:S02]  /*1590*/  @UP1 USHF.R.U32.HI UR7, URZ, UR11, UR14 ;  /* 0x0000000bff071299 */ /* 0x000fe4000801160e */
[----:B------:R-:W-:Y:S02]  /*15a0*/  @UP1 USHF.R.U32.HI UR8, URZ, UR11, UR12 ;  /* 0x0000000bff081299 */ /* 0x000fe4000801160c */
[----:B------:R-:W-:Y:S02]  /*15b0*/  UIMAD.WIDE.U32 UR12, UR5, UR10, URZ ;  /* 0x0000000a050c72a5 */ /* 0x000fe4000f8e00ff */
[----:B------:R-:W-:Y:S02]  /*15c0*/  UIMAD UR8, UR8, UR21, URZ ;  /* 0x00000015080872a4 */ /* 0x000fe4000f8e02ff */
[----:B------:R-:W-:-:S02]  /*15d0*/  UIMAD UR9, UR7, UR21, URZ ;  /* 0x00000015070972a4 */ /* 0x000fc4000f8e02ff */
[----:B------:R-:W-:-:S04]  /*15e0*/  UISETP.GE.AND UP0, UPT, UR5, UR8, UPT ;  /* 0x000000080500728c */ /* 0x000fc8000bf06270 */
[----:B------:R-:W-:Y:S02]  /*15f0*/  UISETP.GE.OR UP0, UPT, UR6, UR9, UP0 ;  /* 0x000000090600728c */ /* 0x000fe40008706670 */
[----:B------:R-:W-:-:S03]  /*1600*/  UIMAD.WIDE.U32 UR8, UR6, UR10, URZ ;  /* 0x0000000a060872a5 */ /* 0x000fc6000f8e00ff */
[----:B------:R-:W-:Y:S02]  /*1610*/  UMOV UR10, UR13 ;  /* 0x0000000d000a7c82 */ /* 0x000fe40008000000 */
[----:B------:R-:W-:-:S04]  /*1620*/  USHF.R.U32.HI UR10, URZ, UR11, UR10 ;  /* 0x0000000bff0a7299 */ /* 0x000fc8000801160a */
[----:B------:R-:W-:Y:S02]  /*1630*/  USEL UR8, UR5, UR10, !UP1 ;  /* 0x0000000a05087287 */ /* 0x000fe4000c800000 */
[----:B------:R-:W-:Y:S02]  /*1640*/  @!UP0 USHF.R.U32.HI UR9, URZ, UR11, UR9 ;  /* 0x0000000bff098299 */ /* 0x000fe40008011609 */
[----:B------:R-:W-:Y:S02]  /*1650*/  UIADD3 UR10, UPT, UPT, -UR8, URZ, URZ ;  /* 0x000000ff080a7290 */ /* 0x000fe4000fffe1ff */
[----:B------:R-:W-:Y:S02]  /*1660*/  @!UP0 USEL UR9, UR6, UR9, !UP1 ;  /* 0x0000000906098287 */ /* 0x000fe4000c800000 */
[----:B------:R-:W-:Y:S02]  /*1670*/  UIMAD UR10, UR21, UR10, UR5 ;  /* 0x0000000a150a72a4 */ /* 0x000fe4000f8e0205 */
[----:B------:R-:W-:-:S02]  /*1680*/  UIADD3 UR11, UPT, UPT, -UR6, URZ, URZ ;  /* 0x000000ff060b7290 */ /* 0x000fc4000fffe1ff */
[----:B------:R-:W-:Y:S02]  /*1690*/  @!UP0 UIMAD UR10, UR10, UR7, UR9 ;  /* 0x000000070a0a82a4 */ /* 0x000fe4000f8e0209 */
[----:B------:R-:W-:Y:S02]  /*16a0*/  @!UP0 UIADD3 UR8, UPT, UPT, UR8, -UR9, URZ ;  /* 0x8000000908088290 */ /* 0x000fe4000fffe0ff */
[----:B------:R-:W-:Y:S02]  /*16b0*/  UIADD3 UR7, UPT, UPT, -UR5, URZ, URZ ;  /* 0x000000ff05077290 */ /* 0x000fe4000fffe1ff */
[----:B------:R-:W-:Y:S02]  /*16c0*/  @!UP0 UIMAD UR5, UR8, UR21, UR6 ;  /* 0x00000015080582a4 */ /* 0x000fe4000f8e0206 */
[----:B------:R-:W-:Y:S02]  /*16d0*/  UIMAD UR48, UR18, UR7, UR48 ;  /* 0x00000007123072a4 */ /* 0x000fe4000f8e0230 */
[----:B------:R-:W-:Y:S01]  /*16e0*/  UIMAD UR47, UR22, UR11, UR47 ;  /* 0x0000000b162f72a4 */ /* 0x000fe2000f8e022f */
[----:B------:R-:W-:Y:S01]  /*16f0*/  @!UP0 UMOV UR6, UR10 ;  /* 0x0000000a00068c82 */ /* 0x000fe20008000000 */
[----:B------:R-:W-:-:S02]  /*1700*/  UIMAD UR48, UR5, UR18, UR48 ;  /* 0x00000012053072a4 */ /* 0x000fc4000f8e0230 */
[----:B------:R-:W-:-:S12]  /*1710*/  UIMAD UR47, UR6, UR22, UR47 ;  /* 0x00000016062f72a4 */ /* 0x000fd8000f8e022f */
.L_x_19:
[----:B------:R-:W-:-:S09]  /*1720*/  UISETP.NE.AND UP0, UPT, UR23, 0x1, UPT ;  /* 0x000000011700788c */ /* 0x000fd2000bf05270 */
[----:B------:R-:W-:Y:S05]  /*1730*/  BRA.U UP0, `(.L_x_20) ;  /* 0x0000000100447547 */ /* 0x000fea000b800000 */
[----:B------:R-:W1:Y:S01]  /*1740*/  LDCU.128 UR8, c[0x0][0xb10] ;  /* 0x00016200ff0877ac */ /* 0x000e620008000c00 */
[----:B------:R-:W2:Y:S01]  /*1750*/  LDCU UR12, c[0x0][0xb0c] ;  /* 0x00016180ff0c77ac */ /* 0x000ea20008000800 */
[----:B-1----:R-:W-:Y:S02]  /*1760*/  UIMAD.WIDE.U32 UR6, UR47, UR8, URZ ;  /* 0x000000082f0672a5 */ /* 0x002fe4000f8e00ff */
[----:B--2---:R-:W-:-:S05]  /*1770*/  UISETP.NE.AND UP0, UPT, UR12, 0x1, UPT ;  /* 0x000000010c00788c */ /* 0x004fca000bf05270 */
[----:B------:R-:W-:Y:S02]  /*1780*/  UMOV UR6, UR7 ;  /* 0x0000000700067c82 */ /* 0x000fe40008000000 */
[----:B------:R-:W-:Y:S02]  /*1790*/  USHF.R.U32.HI UR6, URZ, UR9, UR6 ;  /* 0x00000009ff067299 */ /* 0x000fe40008011606 */
[----:B------:R-:W1:Y:S01]  /*17a0*/  LDCU UR7, c[0x0][0xb20] ;  /* 0x00016400ff0777ac */ /* 0x000e620008000800 */
[----:B------:R-:W-:Y:S02]  /*17b0*/  UIMAD.WIDE.U32 UR8, UR48, UR11, URZ ;  /* 0x0000000b300872a5 */ /* 0x000fe4000f8e00ff */
[----:B------:R-:W-:Y:S02]  /*17c0*/  USEL UR6, UR47, UR6, !UP0 ;  /* 0x000000062f067287 */ /* 0x000fe4000c000000 */
[----:B------:R-:W-:-:S03]  /*17d0*/  UISETP.NE.AND UP0, UPT, UR10, 0x1, UPT ;  /* 0x000000010a00788c */ /* 0x000fc6000bf05270 */
[----:B------:R-:W-:Y:S02]  /*17e0*/  UMOV UR5, UR9 ;  /* 0x0000000900057c82 */ /* 0x000fe40008000000 */
[----:B-1----:R-:W-:-:S04]  /*17f0*/  USHF.R.U32.HI UR5, URZ, UR7, UR5 ;  /* 0x00000007ff057299 */ /* 0x002fc80008011605 */
[----:B------:R-:W-:-:S04]  /*1800*/  USEL UR5, UR48, UR5, !UP0 ;  /* 0x0000000530057287 */ /* 0x000fc8000c000000 */
[----:B------:R-:W-:Y:S02]  /*1810*/  UIADD3 UR7, UPT, UPT, UR6, -UR5, URZ ;  /* 0x8000000506077290 */ /* 0x000fe4000fffe0ff */
[----:B------:R-:W-:Y:S02]  /*1820*/  UIADD3 UR5, UPT, UPT, -UR6, UR5, URZ ;  /* 0x0000000506057290 */ /* 0x000fe4000fffe1ff */
[----:B------:R-:W-:Y:S02]  /*1830*/  UIMAD UR48, UR7, UR10, UR48 ;  /* 0x0000000a073072a4 */ /* 0x000fe4000f8e0230 */
[----:B------:R-:W-:-:S12]  /*1840*/  UIMAD UR47, UR5, UR12, UR47 ;  /* 0x0000000c052f72a4 */ /* 0x000fd8000f8e022f */
.L_x_20:
[----:B------:R-:W-:Y:S02]  /*1850*/  UISETP.EQ.U32.AND UP0, UPT, UR24, 0x1, UPT ;  /* 0x000000011800788c */ /* 0x000fe4000bf02070 */
[----:B------:R-:W-:-:S07]  /*1860*/  UISETP.NE.AND UP1, UPT, UR20, 0x2, UPT ;  /* 0x000000021400788c */ /* 0x000fce000bf25270 */
[----:B------:R-:W-:Y:S05]  /*1870*/  BRA.U !UP0, `(.L_x_21) ;  /* 0x00000001080c7547 */ /* 0x000fea000b800000 */
[----:B------:R-:W-:Y:S01]  /*1880*/  UCGABAR_WAIT ;  /* 0x0000000000007dc7 */ /* 0x000fe20008000000 */
[----:B------:R-:W-:Y:S01]  /*1890*/  CCTL.IVALL ;  /* 0x00000000ff00798f */ /* 0x000fe20002000000 */
[----:B------:R-:W-:Y:S05]  /*18a0*/  BRA `(.L_x_22) ;  /* 0x0000000000047947 */ /* 0x000fea0003800000 */
.L_x_21:
[----:B------:R-:W-:Y:S06]  /*18b0*/  BAR.SYNC.DEFER_BLOCKING 0x0 ;  /* 0x0000000000007b1d */ /* 0x000fec0000010000 */
.L_x_22:
[----:B------:R-:W-:Y:S05]  /*18c0*/  BRA.U UP1, `(.L_x_23) ;  /* 0x0000001d01d47547 */ /* 0x000fea000b800000 */
[----:B------:R-:W1:Y:S01]  /*18d0*/  LDCU UR7, c[0x0][0x38c] ;  /* 0x00007180ff0777ac */ /* 0x000e620008000800 */
[----:B------:R-:W-:Y:S01]  /*18e0*/  PLOP3.LUT P1, PT, PT, PT, UP2, 0x80, 0x8 ;  /* 0x000000000008781c */ /* 0x000fe20003f2f028 */
[----:B------:R-:W-:Y:S01]  /*18f0*/  IMAD.MOV.U32 R12, RZ, RZ, 0x1 ;  /* 0x00000001ff0c7424 */ /* 0x000fe200078e00ff */
[----:B------:R-:W-:Y:S01]  /*1900*/  ISETP.EQ.OR P2, PT, R0, RZ, P3 ;  /* 0x000000ff0000720c */ /* 0x000fe20001f42670 */
[----:B------:R-:W-:Y:S01]  /*1910*/  UISETP.NE.AND UP0, UPT, UR20, URZ, UPT ;  /* 0x000000ff1400728c */ /* 0x000fe2000bf05270 */
[----:B------:R-:W-:Y:S01]  /*1920*/  PLOP3.LUT P1, PT, P1, PT, PT, 0x8, 0x80 ;  /* 0x000000000080781c */ /* 0x000fe20000f2e170 */
[----:B------:R-:W-:Y:S01]  /*1930*/  USEL UR26, URZ, 0x1, UP4 ;  /* 0x00000001ff1a7887 */ /* 0x000fe2000a000000 */
[----:B------:R-:W-:Y:S01]  /*1940*/  CS2R R10, SRZ ;  /* 0x00000000000a7805 */ /* 0x000fe2000001ff00 */
[----:B------:R-:W-:Y:S01]  /*1950*/  UMOV UR15, 0x400 ;  /* 0x00000400000f7882 */ /* 0x000fe20000000000 */
[----:B------:R-:W-:Y:S01]  /*1960*/  IMAD.MOV.U32 R9, RZ, RZ, RZ ;  /* 0x000000ffff097224 */ /* 0x000fe200078e00ff */
[----:B------:R-:W-:Y:S01]  /*1970*/  USEL UR26, UR26, 0x2, UP0 ;  /* 0x000000021a1a7887 */ /* 0x000fe20008000000 */
[----:B------:R-:W-:Y:S01]  /*1980*/  IMAD.MOV.U32 R8, RZ, RZ, 0x1 ;  /* 0x00000001ff087424 */ /* 0x000fe200078e00ff */
[----:B------:R-:W-:Y:S01]  /*1990*/  ULEA UR15, UR44, UR15, 0x18 ;  /* 0x0000000f2c0f7291 */ /* 0x000fe2000f8ec0ff */
[----:B------:R-:W2:Y:S01]  /*19a0*/  LDCU UR40, c[0x0][0x370] ;  /* 0x00006e00ff2877ac */ /* 0x000ea20008000800 */
[----:B-1----:R-:W-:Y:S01]  /*19b0*/  UIADD3 UR6, UPT, UPT, UR7, 0xf, URZ ;  /* 0x0000000f07067890 */ /* 0x002fe2000fffe0ff */
[----:B------:R-:W1:Y:S03]  /*19c0*/  LDCU.64 UR28, c[0x0][0x348] ;  /* 0x00006900ff1c77ac */ /* 0x000e660008000a00 */
[----:B------:R-:W-:-:S02]  /*19d0*/  USHF.R.S32.HI UR5, URZ, 0x1f, UR6 ;  /* 0x0000001fff057899 */ /* 0x000fc40008011406 */
[----:B------:R-:W-:Y:S02]  /*19e0*/  USHF.R.U32.HI UR46, URZ, 0x4, UR4 ;  /* 0x00000004ff2e7899 */ /* 0x000fe40008011604 */
[----:B------:R-:W-:Y:S02]  /*19f0*/  ULEA.HI UR5, UR5, UR6, URZ, 0x4 ;  /* 0x0000000605057291 */ /* 0x000fe4000f8f20ff */
[----:B------:R-:W-:Y:S02]  /*1a00*/  UIADD3 UR6, UPT, UPT, UR7, -0x1, URZ ;  /* 0xffffffff07067890 */ /* 0x000fe4000fffe0ff */
[----:B------:R-:W-:Y:S02]  /*1a10*/  USHF.R.S32.HI UR43, URZ, 0x4, UR5 ;  /* 0x00000004ff2b7899 */ /* 0x000fe40008011405 */
[----:B------:R-:W-:Y:S02]  /*1a20*/  UISETP.GE.U32.AND UP1, UPT, UR6, -0x1f, UPT ;  /* 0xffffffe10600788c */ /* 0x000fe4000bf26070 */
[----:B------:R-:W-:-:S02]  /*1a30*/  UISETP.LT.U32.AND UP0, UPT, UR43, 0x1a, UPT ;  /* 0x0000001a2b00788c */ /* 0x000fc4000bf01070 */
[----:B------:R-:W-:Y:S02]  /*1a40*/  UIADD3 UR5, UPT, UPT, UR15, 0xa00, URZ ;  /* 0x00000a000f057890 */ /* 0x000fe4000fffe0ff */
[----:B------:R-:W-:Y:S02]  /*1a50*/  USEL UR41, UR43, 0x1a, UP0 ;  /* 0x0000001a2b297887 */ /* 0x000fe40008000000 */
[----:B------:R-:W-:Y:S02]  /*1a60*/  @UP6 UIADD3 UR5, UPT, UPT, UR15, URZ, URZ ;  /* 0x000000ff0f056290 */ /* 0x000fe4000fffe0ff */
[----:B------:R-:W-:Y:S02]  /*1a70*/  UIADD3 UR21, UPT, UPT, UR41, -0x1, URZ ;  /* 0xffffffff29157890 */ /* 0x000fe4000fffe0ff */
[----:B------:R-:W-:Y:S02]  /*1a80*/  @UP1 UIADD3 UR21, UPT, UPT, UR41, URZ, URZ ;  /* 0x000000ff29151290 */ /* 0x000fe4000fffe0ff */
[----:B------:R-:W-:Y:S01]  /*1a90*/  UIADD3 UR49, UPT, UPT, UR7, 0x1e, URZ ;  /* 0x0000001e07317890 */ /* 0x000fe2000fffe0ff */
[----:B------:R-:W3:Y:S01]  /*1aa0*/  LDCU UR39, c[0x0][0x374] ;  /* 0x00006e80ff2777ac */ /* 0x000ee20008000800 */
[----:B------:R-:W-:-:S02]  /*1ab0*/  UIADD3 UR5, UPT, UPT, UR5, 0x17600, URZ ;  /* 0x0001760005057890 */ /* 0x000fc4000fffe0ff */
[----:B------:R-:W-:Y:S02]  /*1ac0*/  UIADD3 UR45, UPT, UPT, UR43, -UR41, URZ ;  /* 0x800000292b2d7290 */ /* 0x000fe4000fffe0ff */
[----:B------:R-:W-:Y:S01]  /*1ad0*/  UIADD3 UR21, UPT, UPT, UR21, 0x1, URZ ;  /* 0x0000000115157890 */ /* 0x000fe2000fffe0ff */
[----:B-12---:R-:W-:-:S11]  /*1ae0*/  UMOV UR13, URZ ;  /* 0x000000ff000d7c82 */ /* 0x006fd60008000000 */
.L_x_43:
[----:B------:R-:W-:-:S09]  /*1af0*/  UISETP.NE.AND UP0, UPT, UR44, URZ, UPT ;  /* 0x000000ff2c00728c */ /* 0x000fd2000bf05270 */
[----:B-1----:R-:W-:Y:S05]  /*1b00*/  BRA.U UP0, `(.L_x_24) ;  /* 0x0000000100287547 */ /* 0x002fea000b800000 */
[----:B------:R-:W-:Y:S02]  /*1b10*/  LEA R0, R9, UR15, 0x3 ;  /* 0x0000000f09007c11 */ /* 0x000fe4000f8e18ff */
[----:B------:R-:W-:-:S04]  /*1b20*/  SHF.L.U32 R3, R8, 0x1f, RZ ;  /* 0x0000001f08037819 */ /* 0x000fc800000006ff */
[----:B------:R-:W1:Y:S02]  /*1b30*/  SYNCS.PHASECHK.TRANS64.TRYWAIT P0, [R0+URZ+0x240], R3 ;  /* 0x00024003000075a7 */ /* 0x000e6400080011ff */
[----:B-1----:R-:W-:Y:S05]  /*1b40*/  @!P0 BRA `(.L_x_25) ;  /* 0x0000007000d48947 */ /* 0x002fea0003800000 */
.L_x_136:
[----:B------:R2:W-:Y:S01]  /*1b50*/  SYNCS.ARRIVE.TRANS64.A1T0 RZ, [R0+URZ+0x230], RZ ;  /* 0x000230ff00ff79a7 */ /* 0x0005e200081000ff */
[----:B------:R-:W-:-:S05]  /*1b60*/  VIADD R9, R9, 0x1 ;  /* 0x0000000109097836 */ /* 0x000fca0000000000 */
[----:B------:R-:W-:-:S04]  /*1b70*/  ISETP.NE.AND P0, PT, R9, 0x2, PT ;  /* 0x000000020900780c */ /* 0x000fc80003f05270 */
[----:B-1----:R-:W-:Y:S02]  /*1b80*/  SEL R3, RZ, 0x1, P0 ;  /* 0x00000001ff037807 */ /* 0x002fe40000000000 */
[----:B------:R-:W-:Y:S02]  /*1b90*/  SEL R9, R9, RZ, P0 ;  /* 0x000000ff09097207 */ /* 0x000fe40000000000 */
[----:B------:R-:W-:-:S07]  /*1ba0*/  LOP3.LUT R8, R8, R3, RZ, 0x3c, !PT ;  /* 0x0000000308087212 */ /* 0x000fce00078e3cff */
.L_x_24:
[----:B------:R-:W-:Y:S01]  /*1bb0*/  ULEA UR6, UR13, UR15, 0x3 ;  /* 0x0000000f0d067291 */ /* 0x000fe2000f8e18ff */
[----:B--2---:R-:W-:Y:S01]  /*1bc0*/  SHF.L.U32 R0, R12, 0x1f, RZ ;  /* 0x0000001f0c007819 */ /* 0x004fe200000006ff */
[----:B------:R-:W-:Y:S02]  /*1bd0*/  UISETP.GE.U32.AND UP0, UPT, UR49, 0x1f, UPT ;  /* 0x0000001f3100788c */ /* 0x000fe4000bf06070 */
[----:B------:R-:W-:Y:S02]  /*1be0*/  USHF.L.U32 UR35, UR47, 0x6, URZ ;  /* 0x000000062f237899 */ /* 0x000fe400080006ff */
[----:B------:R-:W-:Y:S01]  /*1bf0*/  UIMAD UR19, UR48, 0xa0, UR46 ;  /* 0x000000a0301378a4 */ /* 0x000fe2000f8e022e */
[----:B------:R-:W-:Y:S02]  /*1c00*/  UMOV UR14, URZ ;  /* 0x000000ff000e7c82 */ /* 0x000fe40008000000 */
[----:B------:R1:W2:Y:S02]  /*1c10*/  SYNCS.PHASECHK.TRANS64.TRYWAIT P0, [UR6+0xd0], R0 ;  /* 0x0000d000ff0075a7 */ /* 0x0002a40008001106 */
[----:B------:R-:W-:Y:S07]  /*1c20*/  BRA.U !UP0, `(.L_x_26) ;  /* 0x0000000108c07547 */ /* 0x000fee000b800000 */
[----:B------:R-:W-:Y:S01]  /*1c30*/  UMOV UR8, URZ ;  /* 0x000000ff00087c82 */ /* 0x000fe20008000000 */
[----:B------:R-:W-:-:S05]  /*1c40*/  UMOV UR7, UR13 ;  /* 0x0000000d00077c82 */ /* 0x000fca0008000000 */
.L_x_32:
[----:B--2---:R-:W-:Y:S01]  /*1c50*/  @!P3 MOV R2, 0x1c00 ;  /* 0x00001c000002b802 */ /* 0x004fe20000000f00 */
[----:B----4-:R-:W-:Y:S01]  /*1c60*/  ULEA UR33, UR7, UR15, 0x3 ;  /* 0x0000000f07217291 */ /* 0x010fe2000f8e18ff */
[----:B-12---:R-:W-:Y:S11]  /*1c70*/  @P0 BRA `(.L_x_27) ;  /* 0x00000000000c0947 */ /* 0x006ff60003800000 */
[----:B------:R-:W-:Y:S04]  /*1c80*/  SHF.L.U32 R3, R12, 0x1f, RZ ;  /* 0x0000001f0c037819 */ /* 0x000fe800000006ff */
[----:B------:R-:W2:Y:S02]  /*1c90*/  SYNCS.PHASECHK.TRANS64.TRYWAIT P0, [UR33+0xd0], R3 ;  /* 0x0000d003ff0075a7 */ /* 0x000ea40008001121 */
[----:B--2---:R-:W-:Y:S05]  /*1ca0*/  @!P0 BRA `(.L_x_28) ;  /* 0x0000007000908947 */ /* 0x004fea0003800000 */
.L_x_27:
[----:B------:R2:W-:Y:S01]  /*1cb0*/  @!P3 SYNCS.ARRIVE.TRANS64 RZ, [UR33], R2 ;  /* 0x00000002ffffb9a7 */ /* 0x0005e20008000021 */
[----:B------:R-:W-:Y:S04]  /*1cc0*/  ULOP3.LUT UR6, UR26, 0x2, URZ, 0xfc, !UPT ;  /* 0x000000021a067892 */ /* 0x000fe8000f8efcff */
[----:B------:R-:W-:Y:S09]  /*1cd0*/  UISETP.NE.AND UP0, UPT, UR6, 0x2, UPT ;  /* 0x000000020600788c */ /* 0x000ff2000bf05270 */
[----:B------:R-:W-:Y:S05]  /*1ce0*/  BRA.U UP0, `(.L_x_29) ;  /* 0x0000000100047547 */ /* 0x000fea000b800000 */
[----:B---3--:R-:W-:Y:S05]  /*1cf0*/  BPT.TRAP 0x1 ;  /* 0x000000040000795c */ /* 0x008fea0000300000 */
.L_x_29:
[----:B------:R-:W-:Y:S04]  /*1d00*/  BSSY.RECONVERGENT B0, `(.L_x_30) ;  /* 0x0000003000007945 */ /* 0x000fe80003800200 */
[----:B------:R-:W-:Y:S05]  /*1d10*/  @P2 BRA `(.L_x_31) ;  /* 0x0000000000042947 */ /* 0x000fea0003800000 */
[----:B---3--:R-:W-:Y:S05]  /*1d20*/  BPT.TRAP 0x1 ;  /* 0x000000040000795c */ /* 0x008fea0000300000 */
.L_x_31:
[----:B---3--:R-:W-:Y:S05]  /*1d30*/  BSYNC.RECONVERGENT B0 ;  /* 0x0000000000007941 */ /* 0x008fea0003800200 */
.L_x_30:
[----:B------:R-:W-:Y:S02]  /*1d40*/  UIADD3 UR6, UPT, UPT, UR7, 0x1, URZ ;  /* 0x0000000107067890 */ /* 0x000fe4000fffe0ff */
[----:B------:R-:W-:Y:S02]  /*1d50*/  UIADD3 UR22, UP1, UPT, UR28, 0x80, URZ ;  /* 0x000000801c167890 */ /* 0x000fe4000ff3e0ff */
[----:B------:R-:W-:Y:S02]  /*1d60*/  UISETP.NE.AND UP0, UPT, UR6, 0x1a, UPT ;  /* 0x0000001a0600788c */ /* 0x000fe4000bf05270 */
[----:B------:R-:W-:Y:S02]  /*1d70*/  ULEA UR32, UR7, UR15, 0xb ;  /* 0x0000000f07207291 */ /* 0x000fe4000f8e58ff */
[----:B------:R-:W-:Y:S02]  /*1d80*/  USEL UR9, URZ, 0x1, UP0 ;  /* 0x00000001ff097887 */ /* 0x000fe40008000000 */
[----:B------:R-:W-:Y:S02]  /*1d90*/  USEL UR13, UR6, URZ, UP0 ;  /* 0x000000ff060d7287 */ /* 0x000fe40008000000 */
[----:B------:R-:W-:Y:S02]  /*1da0*/  USHF.L.U32 UR34, UR8, 0x4, URZ ;  /* 0x0000000408227899 */ /* 0x000fe400080006ff */
[----:B------:R-:W-:Y:S01]  /*1db0*/  ULEA UR6, UR13, UR15, 0x3 ;  /* 0x0000000f0d067291 */ /* 0x000fe2000f8e18ff */
[----:B------:R-:W-:Y:S01]  /*1dc0*/  LOP3.LUT R12, R12, UR9, RZ, 0x3c, !PT ;  /* 0x000000090c0c7c12 */ /* 0x000fe2000f8e3cff */
[----:B------:R-:W-:Y:S02]  /*1dd0*/  UIADD3.X UR23, UPT, UPT, URZ, UR29, URZ, UP1, !UPT ;  /* 0x0000001dff177290 */ /* 0x000fe40008ffe4ff */
[----:B------:R-:W-:Y:S01]  /*1de0*/  UIADD3 UR32, UPT, UPT, UR32, 0xa600, URZ ;  /* 0x0000a60020207890 */ /* 0x000fe2000fffe0ff */
[----:B-1----:R-:W-:Y:S01]  /*1df0*/  SHF.L.U32 R0, R12, 0x1f, RZ ;  /* 0x0000001f0c007819 */ /* 0x002fe200000006ff */
[----:B------:R-:W-:Y:S02]  /*1e00*/  UIADD3 UR10, UP0, UPT, UR28, 0x180, URZ ;  /* 0x000001801c0a7890 */ /* 0x000fe4000ff1e0ff */
[----:B------:R-:W-:Y:S01]  /*1e10*/  UIADD3 UR8, UPT, UPT, UR8, 0x1, URZ ;  /* 0x0000000108087890 */ /* 0x000fe2000fffe0ff */
[----:B------:R4:W1:Y:S01]  /*1e20*/  SYNCS.PHASECHK.TRANS64.TRYWAIT P0, [UR6+0xd0], R0 ;  /* 0x0000d000ff0075a7 */ /* 0x0008620008001106 */
[----:B------:R-:W-:Y:S02]  /*1e30*/  UIMAD UR6, UR7, 0xa00, UR4 ;  /* 0x00000a00070678a4 */ /* 0x000fe4000f8e0204 */
[----:B------:R-:W-:Y:S02]  /*1e40*/  UIADD3.X UR11, UPT, UPT, URZ, UR29, URZ, UP0, !UPT ;  /* 0x0000001dff0b7290 */ /* 0x000fe400087fe4ff */
[----:B------:R-:W-:Y:S01]  /*1e50*/  ULEA UR6, UR6, UR15, 0x1 ;  /* 0x0000000f06067291 */ /* 0x000fe2000f8e08ff */
[----:B------:R-:W-:Y:S01]  /*1e60*/  UMOV UR24, 0x0 ;  /* 0x0000000000187882 */ /* 0x000fe20000000000 */
[----:B------:R-:W-:Y:S02]  /*1e70*/  UMOV UR25, 0x10000000 ;  /* 0x1000000000197882 */ /* 0x000fe40000000000 */
[----:B------:R-:W-:Y:S01]  /*1e80*/  UIADD3 UR16, UPT, UPT, UR6, 0x17600, URZ ;  /* 0x0001760006107890 */ /* 0x000fe2000fffe0ff */
[----:B------:R4:W-:Y:S01]  /*1e90*/  UTMALDG.3D [UR32], [UR22], desc[UR24] ;  /* 0x00001820160075b4 */ /* 0x0009e20008011000 */
[----:B------:R-:W-:Y:S01]  /*1ea0*/  UISETP.NE.AND UP0, UPT, UR8, UR21, UPT ;  /* 0x000000150800728c */ /* 0x000fe2000bf05270 */
[----:B------:R-:W-:Y:S01]  /*1eb0*/  UMOV UR6, 0x30000 ;  /* 0x0003000000067882 */ /* 0x000fe20000000000 */
[----:B------:R-:W-:Y:S01]  /*1ec0*/  UMOV UR20, UR36 ;  /* 0x0000002400147c82 */ /* 0x000fe20008000000 */
[----:B------:R-:W-:Y:S01]  /*1ed0*/  UMOV UR17, UR33 ;  /* 0x0000002100117c82 */ /* 0x000fe20008000000 */
[----:B------:R-:W-:Y:S01]  /*1ee0*/  UMOV UR18, UR34 ;  /* 0x0000002200127c82 */ /* 0x000fe20008000000 */
[----:B------:R-:W-:Y:S02]  /*1ef0*/  UMOV UR14, UR21 ;  /* 0x00000015000e7c82 */ /* 0x000fe40008000000 */
[----:B------:R4:W-:Y:S01]  /*1f00*/  UTMALDG.3D.MULTICAST [UR16], [UR10], UR6, desc[UR24] ;  /* 0x000018100a0073b4 */ /* 0x0009e20008011806 */
[----:B------:R-:W-:Y:S01]  /*1f10*/  UMOV UR7, UR13 ;  /* 0x0000000d00077c82 */ /* 0x000fe20008000000 */
[----:B------:R-:W-:Y:S05]  /*1f20*/  BRA.U UP0, `(.L_x_32) ;  /* 0xfffffffd00487547 */ /* 0x000fea000b83ffff */
.L_x_26:
[----:B----4-:R-:W-:Y:S01]  /*1f30*/  ULEA UR6, UR13, UR15, 0x3 ;  /* 0x0000000f0d067291 */ /* 0x010fe2000f8e18ff */
[----:B-1----:R-:W-:Y:S01]  /*1f40*/  SHF.L.U32 R0, R12, 0x1f, RZ ;  /* 0x0000001f0c007819 */ /* 0x002fe200000006ff */
[----:B------:R-:W-:Y:S01]  /*1f50*/  @!P1 SYNCS.ARRIVE.TRANS64.A1T0 RZ, [UR15+0x1c8], RZ ;  /* 0x0001c8ffffff99a7 */ /* 0x000fe2000810000f */
[----:B------:R-:W-:-:S06]  /*1f60*/  UISETP.GT.AND UP0, UPT, UR43, UR41, UPT ;  /* 0x000000292b00728c */ /* 0x000fcc000bf04270 */
[----:B--2---:R1:W2:Y:S03]  /*1f70*/  SYNCS.PHASECHK.TRANS64.TRYWAIT P0, [UR6+0xd0], R0 ;  /* 0x0000d000ff0075a7 */ /* 0x0042a60008001106 */
[----:B------:R-:W-:Y:S05]  /*1f80*/  BRA.U !UP0, `(.L_x_33) ;  /* 0x0000000108bc7547 */ /* 0x000fea000b800000 */
[----:B------:R-:W-:Y:S01]  /*1f90*/  UIADD3 UR27, UPT, UPT, UR45, UR14, URZ ;  /* 0x0000000e2d1b7290 */ /* 0x000fe2000fffe0ff */
[----:B------:R-:W-:-:S11]  /*1fa0*/  UMOV UR6, UR13 ;  /* 0x0000000d00067c82 */ /* 0x000fd60008000000 */
.L_x_39:
[----:B--2---:R-:W-:Y:S01]  /*1fb0*/  @!P3 MOV R2, 0x1c00 ;  /* 0x00001c000002b802 */ /* 0x004fe20000000f00 */
[----:B----4-:R-:W-:Y:S01]  /*1fc0*/  ULEA UR9, UR6, UR15, 0x3 ;  /* 0x0000000f06097291 */ /* 0x010fe2000f8e18ff */
[----:B-12---:R-:W-:Y:S11]  /*1fd0*/  @P0 BRA `(.L_x_34) ;  /* 0x00000000000c0947 */ /* 0x006ff60003800000 */
[----:B------:R-:W-:Y:S04]  /*1fe0*/  SHF.L.U32 R3, R12, 0x1f, RZ ;  /* 0x0000001f0c037819 */ /* 0x000fe800000006ff */
[----:B------:R-:W2:Y:S02]  /*1ff0*/  SYNCS.PHASECHK.TRANS64.TRYWAIT P0, [UR9+0xd0], R3 ;  /* 0x0000d003ff0075a7 */ /* 0x000ea40008001109 */
[----:B--2---:R-:W-:Y:S05]  /*2000*/  @!P0 BRA `(.L_x_35) ;  /* 0x0000006c00d08947 */ /* 0x004fea0003800000 */
.L_x_34:
[----:B------:R2:W-:Y:S01]  /*2010*/  @!P3 SYNCS.ARRIVE.TRANS64 RZ, [UR9], R2 ;  /* 0x00000002ffffb9a7 */ /* 0x0005e20008000009 */
[----:B------:R-:W-:Y:S04]  /*2020*/  ULOP3.LUT UR7, UR26, 0x2, URZ, 0xfc, !UPT ;  /* 0x000000021a077892 */ /* 0x000fe8000f8efcff */
[----:B------:R-:W-:Y:S09]  /*2030*/  UISETP.NE.AND UP0, UPT, UR7, 0x2, UPT ;  /* 0x000000020700788c */ /* 0x000ff2000bf05270 */
[----:B------:R-:W-:Y:S05]  /*2040*/  BRA.U UP0, `(.L_x_36) ;  /* 0x0000000100047547 */ /* 0x000fea000b800000 */
[----:B---3--:R-:W-:Y:S05]  /*2050*/  BPT.TRAP 0x1 ;  /* 0x000000040000795c */ /* 0x008fea0000300000 */
.L_x_36:
[----:B------:R-:W-:Y:S04]  /*2060*/  BSSY.RECONVERGENT B0, `(.L_x_37) ;  /* 0x0000003000007945 */ /* 0x000fe80003800200 */
[----:B------:R-:W-:Y:S05]  /*2070*/  @P2 BRA `(.L_x_38) ;  /* 0x0000000000042947 */ /* 0x000fea0003800000 */
[----:B---3--:R-:W-:Y:S05]  /*2080*/  BPT.TRAP 0x1 ;  /* 0x000000040000795c */ /* 0x008fea0000300000 */
.L_x_38:
[----:B---3--:R-:W-:Y:S05]  /*2090*/  BSYNC.RECONVERGENT B0 ;  /* 0x0000000000007941 */ /* 0x008fea0003800200 */
.L_x_37:
[----:B------:R-:W-:Y:S02]  /*20a0*/  UIADD3 UR7, UPT, UPT, UR6, 0x1, URZ ;  /* 0x0000000106077890 */ /* 0x000fe4000fffe0ff */
[----:B------:R-:W-:Y:S02]  /*20b0*/  UIADD3 UR22, UP1, UPT, UR28, 0x80, URZ ;  /* 0x000000801c167890 */ /* 0x000fe4000ff3e0ff */
[----:B------:R-:W-:Y:S02]  /*20c0*/  UISETP.NE.AND UP0, UPT, UR7, 0x1a, UPT ;  /* 0x0000001a0700788c */ /* 0x000fe4000bf05270 */
[----:B------:R-:W-:Y:S02]  /*20d0*/  USHF.L.U32 UR10, UR14, 0x4, URZ ;  /* 0x000000040e0a7899 */ /* 0x000fe400080006ff */
[----:B------:R-:W-:Y:S02]  /*20e0*/  USEL UR8, URZ, 0x1, UP0 ;  /* 0x00000001ff087887 */ /* 0x000fe40008000000 */
[----:B------:R-:W-:Y:S02]  /*20f0*/  USEL UR13, UR7, URZ, UP0 ;  /* 0x000000ff070d7287 */ /* 0x000fe40008000000 */
[----:B------:R-:W-:Y:S02]  /*2100*/  UIADD3.X UR23, UPT, UPT, URZ, UR29, URZ, UP1, !UPT ;  /* 0x0000001dff177290 */ /* 0x000fe40008ffe4ff */
[----:B------:R-:W-:Y:S01]  /*2110*/  ULEA UR7, UR13, UR15, 0x3 ;  /* 0x0000000f0d077291 */ /* 0x000fe2000f8e18ff */
[----:B------:R-:W-:Y:S01]  /*2120*/  LOP3.LUT R12, R12, UR8, RZ, 0x3c, !PT ;  /* 0x000000080c0c7c12 */ /* 0x000fe2000f8e3cff */
[----:B------:R-:W-:Y:S02]  /*2130*/  ULEA UR8, UR6, UR15, 0xb ;  /* 0x0000000f06087291 */ /* 0x000fe4000f8e58ff */
[----:B------:R-:W-:Y:S01]  /*2140*/  UIADD3 UR24, UP0, UPT, UR28, 0x180, URZ ;  /* 0x000001801c187890 */ /* 0x000fe2000ff1e0ff */
[----:B-1----:R-:W-:Y:S01]  /*2150*/  SHF.L.U32 R0, R12, 0x1f, RZ ;  /* 0x0000001f0c007819 */ /* 0x002fe200000006ff */
[----:B------:R-:W-:Y:S02]  /*2160*/  UIADD3 UR8, UPT, UPT, UR8, 0xa600, URZ ;  /* 0x0000a60008087890 */ /* 0x000fe4000fffe0ff */
[----:B------:R-:W-:Y:S01]  /*2170*/  UIMAD UR16, UR6, 0x1400, UR5 ;  /* 0x00001400061078a4 */ /* 0x000fe2000f8e0205 */
[----:B------:R4:W1:Y:S01]  /*2180*/  SYNCS.PHASECHK.TRANS64.TRYWAIT P0, [UR7+0xd0], R0 ;  /* 0x0000d000ff0075a7 */ /* 0x0008620008001107 */
[----:B------:R-:W-:Y:S01]  /*2190*/  UMOV UR30, 0x0 ;  /* 0x00000000001e7882 */ /* 0x000fe20000000000 */
[----:B------:R-:W-:Y:S01]  /*21a0*/  UMOV UR31, 0x10000000 ;  /* 0x10000000001f7882 */ /* 0x000fe20000000000 */
[----:B------:R-:W-:Y:S01]  /*21b0*/  UMOV UR11, UR35 ;  /* 0x00000023000b7c82 */ /* 0x000fe20008000000 */
[----:B------:R-:W-:Y:S01]  /*21c0*/  UMOV UR12, UR36 ;  /* 0x00000024000c7c82 */ /* 0x000fe20008000000 */
[----:B------:R-:W-:Y:S01]  /*21d0*/  UIADD3.X UR25, UPT, UPT, URZ, UR29, URZ, UP0, !UPT ;  /* 0x0000001dff197290 */ /* 0x000fe200087fe4ff */
[----:B------:R4:W-:Y:S01]  /*21e0*/  UTMALDG.3D [UR8], [UR22], desc[UR30] ;  /* 0x00001e08160075b4 */ /* 0x0009e20008011000 */
[----:B------:R-:W-:Y:S01]  /*21f0*/  UIADD3 UR14, UPT, UPT, UR14, 0x1, URZ ;  /* 0x000000010e0e7890 */ /* 0x000fe2000fffe0ff */
[----:B------:R-:W-:Y:S01]  /*2200*/  UMOV UR7, 0x30000 ;  /* 0x0003000000077882 */ /* 0x000fe20000000000 */
[----:B------:R-:W-:Y:S01]  /*2210*/  UMOV UR20, UR36 ;  /* 0x0000002400147c82 */ /* 0x000fe20008000000 */
[----:B------:R-:W-:Y:S01]  /*2220*/  UMOV UR17, UR9 ;  /* 0x0000000900117c82 */ /* 0x000fe20008000000 */
[----:B------:R-:W-:Y:S01]  /*2230*/  UMOV UR18, UR10 ;  /* 0x0000000a00127c82 */ /* 0x000fe20008000000 */
[----:B------:R-:W-:Y:S02]  /*2240*/  UISETP.NE.AND UP0, UPT, UR14, UR27, UPT ;  /* 0x0000001b0e00728c */ /* 0x000fe4000bf05270 */
[----:B------:R4:W-:Y:S01]  /*2250*/  UTMALDG.3D.MULTICAST [UR16], [UR24], UR7, desc[UR30] ;  /* 0x00001e10180073b4 */ /* 0x0009e20008011807 */
[----:B------:R-:W-:Y:S06]  /*2260*/  UMOV UR6, UR13 ;  /* 0x0000000d00067c82 */ /* 0x000fec0008000000 */
[----:B------:R-:W-:Y:S05]  /*2270*/  BRA.U UP0, `(.L_x_39) ;  /* 0xfffffffd004c7547 */ /* 0x000fea000b83ffff */
.L_x_33:
[C---:B------:R-:W-:Y:S01]  /*2280*/  LEA R3, R11.reuse, UR15, 0x3 ;  /* 0x0000000f0b037c11 */ /* 0x040fe2000f8e18ff */
[----:B------:R-:W-:Y:S01]  /*2290*/  NOP ;  /* 0x0000000000007918 */ /* 0x000fe20000000000 */
[----:B-1--4-:R-:W-:Y:S02]  /*22a0*/  SHF.L.U32 R0, R10, 0x1f, RZ ;  /* 0x0000001f0a007819 */ /* 0x012fe400000006ff */
[----:B------:R-:W-:Y:S02]  /*22b0*/  LEA R5, R11, UR15, 0x4 ;  /* 0x0000000f0b057c11 */ /* 0x000fe4000f8e20ff */
[----:B--2---:R-:W1:Y:S02]  /*22c0*/  SYNCS.PHASECHK.TRANS64.TRYWAIT P0, [R3+URZ+0x1d0], R0 ;  /* 0x0001d000030075a7 */ /* 0x004e6400080011ff */
[----:B-1----:R-:W-:Y:S05]  /*22d0*/  @!P0 BRA `(.L_x_40) ;  /* 0x0000006c00348947 */ /* 0x002fea0003800000 */
.L_x_139:
[----:B------:R-:W2:Y:S01]  /*22e0*/  LDS.128 R4, [R5+0x260] ;  /* 0x0002600005047984 */ /* 0x000ea20000000c00 */
[----:B------:R-:W-:Y:S01]  /*22f0*/  UISETP.GE.AND UP0, UPT, UR42, 0x1, UPT ;  /* 0x000000012a00788c */ /* 0x000fe2000bf06270 */
[----:B------:R-:W-:Y:S01]  /*2300*/  @!PT LDS RZ, [RZ] ;  /* 0x00000000fffff984 */ /* 0x000fe20000000800 */
[----:B------:R-:W-:Y:S01]  /*2310*/  @!PT LDS RZ, [RZ] ;  /* 0x00000000fffff984 */ /* 0x000fe20000000800 */
[----:B------:R-:W-:Y:S01]  /*2320*/  @!PT LDS RZ, [RZ] ;  /* 0x00000000fffff984 */ /* 0x000fe20000000800 */
[----:B------:R-:W-:Y:S01]  /*2330*/  @!PT LDS RZ, [RZ] ;  /* 0x00000000fffff984 */ /* 0x000fe20000000800 */
[----:B------:R4:W-:Y:S06]  /*2340*/  MEMBAR.ALL.CTA ;  /* 0x0000000000007992 */ /* 0x0009ec0000008000 */
[----:B----4-:R-:W4:Y:S01]  /*2350*/  FENCE.VIEW.ASYNC.S ;  /* 0x00000000000073c6 */ /* 0x010f220000000000 */
[----:B--2---:R-:W-:-:S13]  /*2360*/  LOP3.LUT P0, RZ, R6, 0x1, RZ, 0xc0, !PT ;  /* 0x0000000106ff7812 */ /* 0x004fda000780c0ff */
[----:B----4-:R-:W-:Y:S01]  /*2370*/  VOTEU.ANY UP1, P0 ;  /* 0x0000000000ff7886 */ /* 0x010fe20000020100 */
[----:B------:R-:W-:-:S13]  /*2380*/  PLOP3.LUT P0, PT, PT, PT, UP1, 0x80, 0x8 ;  /* 0x000000000008781c */ /* 0x000fda0003f0f018 */
[----:B-1----:R-:W-:Y:S02]  /*2390*/  @P0 LOP3.LUT R0, R5, 0xffff, RZ, 0xc0, !PT ;  /* 0x0000ffff05000812 */ /* 0x002fe400078ec0ff */
[----:B------:R-:W-:Y:S02]  /*23a0*/  @P0 MOV R2, R4 ;  /* 0x0000000400020202 */ /* 0x000fe40000000f00 */
[----:B------:R-:W-:Y:S01]  /*23b0*/  @P0 R2UR UR7, R0 ;  /* 0x00000000000702ca */ /* 0x000fe200000e0000 */
[----:B------:R-:W-:Y:S01]  /*23c0*/  VIADD R0, R3, 0x1e0 ;  /* 0x000001e003007836 */ /* 0x000fe20000000000 */
[----:B------:R-:W-:Y:S02]  /*23d0*/  @P0 SHF.R.U32.HI R4, RZ, 0x10, R5 ;  /* 0x00000010ff040819 */ /* 0x000fe40000011605 */
[----:B------:R-:W-:Y:S02]  /*23e0*/  @P0 R2UR UR8, R2 ;  /* 0x00000000020802ca */ /* 0x000fe400000e0000 */
[----:B------:R-:W-:-:S02]  /*23f0*/  PRMT R0, RZ, 0x654, R0 ;  /* 0x00000654ff007816 */ /* 0x000fc40000000000 */
[----:B------:R-:W-:Y:S02]  /*2400*/  @P0 R2UR UR6, R4 ;  /* 0x00000000040602ca */ /* 0x000fe400000e0000 */
[----:B------:R1:W-:Y:S03]  /*2410*/  SYNCS.ARRIVE.TRANS64.RED.A1T0 RZ, [R0+URZ], RZ ;  /* 0x000000ff00ff79a7 */ /* 0x0003e600081004ff */
[----:B------:R-:W-:-:S04]  /*2420*/  @UP1 UMOV UR37, UR7 ;  /* 0x0000000700251c82 */ /* 0x000fc80008000000 */
[----:B------:R-:W-:-:S04]  /*2430*/  @UP1 UMOV UR38, UR8 ;  /* 0x0000000800261c82 */ /* 0x000fc80008000000 */
[----:B------:R-:W-:Y:S01]  /*2440*/  @UP1 UMOV UR36, UR6 ;  /* 0x0000000600241c82 */ /* 0x000fe20008000000 */
[----:B------:R-:W-:Y:S05]  /*2450*/  BRA.U !UP0, `(.L_x_41) ;  /* 0x0000000108d47547 */ /* 0x000fea000b800000 */
[----:B------:R-:W3:Y:S01]  /*2460*/  LDCU.128 UR16, c[0x0][0xb10] ;  /* 0x00016200ff1077ac */ /* 0x000ee20008000c00 */
[----:B------:R-:W2:Y:S01]  /*2470*/  LDCU UR12, c[0x0][0xb20] ;  /* 0x00016400ff0c77ac */ /* 0x000ea20008000800 */
[----:B------:R-:W4:Y:S01]  /*2480*/  LDCU UR20, c[0x0][0xb0c] ;  /* 0x00016180ff1477ac */ /* 0x000f220008000800 */
[----:B------:R-:W1:Y:S01]  /*2490*/  LDCU.64 UR10, c[0x0][0xb28] ;  /* 0x00016500ff0a77ac */ /* 0x000e620008000a00 */
[----:B------:R-:W-:Y:S02]  /*24a0*/  UISETP.NE.AND UP3, UPT, UR42, 0x1, UPT ;  /* 0x000000012a00788c */ /* 0x000fe4000bf65270 */
[----:B---3--:R-:W-:Y:S02]  /*24b0*/  UIMAD.WIDE.U32 UR8, UR39, UR19, URZ ;  /* 0x00000013270872a5 */ /* 0x008fe4000f8e00ff */
[----:B------:R-:W-:Y:S02]  /*24c0*/  UIMAD.WIDE.U32 UR6, UR40, UR16, URZ ;  /* 0x00000010280672a5 */ /* 0x000fe4000f8e00ff */
[----:B------:R-:W-:-:S02]  /*24d0*/  UISETP.NE.AND UP0, UPT, UR18, 0x1, UPT ;  /* 0x000000011200788c */ /* 0x000fc4000bf05270 */
[----:B------:R-:W-:Y:S01]  /*24e0*/  UIMAD.WIDE.U32 UR30, UR37, UR19, URZ ;  /* 0x00000013251e72a5 */ /* 0x000fe2000f8e00ff */
[----:B------:R-:W-:Y:S02]  /*24f0*/  UMOV UR8, UR9 ;  /* 0x0000000900087c82 */ /* 0x000fe40008000000 */
[----:B------:R-:W-:Y:S01]  /*2500*/  UMOV UR6, UR7 ;  /* 0x0000000700067c82 */ /* 0x000fe20008000000 */
[----:B--2---:R-:W-:Y:S02]  /*2510*/  USHF.R.U32.HI UR8, URZ, UR12, UR8 ;  /* 0x0000000cff087299 */ /* 0x004fe40008011608 */
[----:B----4-:R-:W-:Y:S02]  /*2520*/  UISETP.NE.AND UP2, UPT, UR20, 0x1, UPT ;  /* 0x000000011400788c */ /* 0x010fe4000bf45270 */
[----:B------:R-:W-:Y:S02]  /*2530*/  USHF.R.U32.HI UR6, URZ, UR17, UR6 ;  /* 0x00000011ff067299 */ /* 0x000fe40008011606 */
[----:B------:R-:W-:-:S02]  /*2540*/  USEL UR7, UR39, UR8, !UP0 ;  /* 0x0000000827077287 */ /* 0x000fc4000c000000 */
[----:B------:R-:W-:Y:S02]  /*2550*/  USEL UR8, UR40, UR6, !UP2 ;  /* 0x0000000628087287 */ /* 0x000fe4000d000000 */
[----:B-1----:R-:W-:Y:S01]  /*2560*/  UIMAD.WIDE.U32 UR22, UR7, UR10, URZ ;  /* 0x0000000a071672a5 */ /* 0x002fe2000f8e00ff */
[----:B------:R-:W-:Y:S01]  /*2570*/  UMOV UR6, UR31 ;  /* 0x0000001f00067c82 */ /* 0x000fe20008000000 */
[----:B------:R-:W-:Y:S02]  /*2580*/  UIMAD.WIDE.U32 UR24, UR38, UR16, URZ ;  /* 0x00000010261872a5 */ /* 0x000fe4000f8e00ff */
[----:B------:R-:W-:-:S03]  /*2590*/  UIMAD.WIDE.U32 UR30, UR8, UR10, URZ ;  /* 0x0000000a081e72a5 */ /* 0x000fc6000f8e00ff */
[----:B------:R-:W-:Y:S01]  /*25a0*/  UMOV UR22, UR23 ;  /* 0x0000001700167c82 */ /* 0x000fe20008000000 */
[----:B------:R-:W-:Y:S02]  /*25b0*/  USHF.R.U32.HI UR6, URZ, UR12, UR6 ;  /* 0x0000000cff067299 */ /* 0x000fe40008011606 */
[----:B------:R-:W-:Y:S01]  /*25c0*/  @UP3 USHF.R.U32.HI UR7, URZ, UR11, UR22 ;  /* 0x0000000bff073299 */ /* 0x000fe20008011616 */
[----:B------:R-:W-:Y:S01]  /*25d0*/  UMOV UR24, UR25 ;  /* 0x0000001900187c82 */ /* 0x000fe20008000000 */
[----:B------:R-:W-:Y:S01]  /*25e0*/  UMOV UR30, UR31 ;  /* 0x0000001f001e7c82 */ /* 0x000fe20008000000 */
[----:B------:R-:W-:Y:S02]  /*25f0*/  USHF.R.U32.HI UR17, URZ, UR17, UR24 ;  /* 0x00000011ff117299 */ /* 0x000fe40008011618 */
[----:B------:R-:W-:Y:S02]  /*2600*/  USEL UR6, UR37, UR6, !UP0 ;  /* 0x0000000625067287 */ /* 0x000fe4000c000000 */
[----:B------:R-:W-:-:S02]  /*2610*/  @UP3 USHF.R.U32.HI UR8, URZ, UR11, UR30 ;  /* 0x0000000bff083299 */ /* 0x000fc4000801161e */
[----:B------:R-:W-:Y:S02]  /*2620*/  UIMAD UR9, UR42, UR7, URZ ;  /* 0x000000072a0972a4 */ /* 0x000fe4000f8e02ff */
[----:B------:R-:W-:Y:S02]  /*2630*/  USEL UR7, UR38, UR17, !UP2 ;  /* 0x0000001126077287 */ /* 0x000fe4000d000000 */
[----:B------:R-:W-:Y:S02]  /*2640*/  UIMAD UR12, UR42, UR8, URZ ;  /* 0x000000082a0c72a4 */ /* 0x000fe4000f8e02ff */
[----:B------:R-:W-:Y:S02]  /*2650*/  UISETP.GE.AND UP0, UPT, UR6, UR9, UPT ;  /* 0x000000090600728c */ /* 0x000fe4000bf06270 */
[----:B------:R-:W-:Y:S02]  /*2660*/  UIMAD.WIDE.U32 UR22, UR6, UR10, URZ ;  /* 0x0000000a061672a5 */ /* 0x000fe4000f8e00ff */
[----:B------:R-:W-:-:S02]  /*2670*/  UISETP.GE.OR UP0, UPT, UR7, UR12, UP0 ;  /* 0x0000000c0700728c */ /* 0x000fc40008706670 */
[----:B------:R-:W-:Y:S02]  /*2680*/  UIMAD.WIDE.U32 UR16, UR7, UR10, URZ ;  /* 0x0000000a071072a5 */ /* 0x000fe4000f8e00ff */
[----:B------:R-:W-:Y:S01]  /*2690*/  UIADD3 UR12, UPT, UPT, -UR6, URZ, URZ ;  /* 0x000000ff060c7290 */ /* 0x000fe2000fffe1ff */
[----:B------:R-:W-:Y:S01]  /*26a0*/  UMOV UR10, UR23 ;  /* 0x00000017000a7c82 */ /* 0x000fe20008000000 */
[----:B------:R-:W-:Y:S02]  /*26b0*/  UIADD3 UR14, UPT, UPT, -UR7, URZ, URZ ;  /* 0x000000ff070e7290 */ /* 0x000fe4000fffe1ff */
[----:B------:R-:W-:-:S03]  /*26c0*/  USHF.R.U32.HI UR10, URZ, UR11, UR10 ;  /* 0x0000000bff0a7299 */ /* 0x000fc6000801160a */
[----:B------:R-:W-:Y:S01]  /*26d0*/  @!UP0 UMOV UR9, UR17 ;  /* 0x0000001100098c82 */ /* 0x000fe20008000000 */
[----:B------:R-:W-:Y:S02]  /*26e0*/  UIMAD UR12, UR18, UR12, UR37 ;  /* 0x0000000c120c72a4 */ /* 0x000fe4000f8e0225 */
[----:B------:R-:W-:Y:S02]  /*26f0*/  USEL UR10, UR6, UR10, !UP3 ;  /* 0x0000000a060a7287 */ /* 0x000fe4000d800000 */
[----:B------:R-:W-:Y:S02]  /*2700*/  @!UP0 USHF.R.U32.HI UR9, URZ, UR11, UR9 ;  /* 0x0000000bff098299 */ /* 0x000fe40008011609 */
[----:B------:R-:W-:Y:S02]  /*2710*/  UIADD3 UR11, UPT, UPT, -UR10, URZ, URZ ;  /* 0x000000ff0a0b7290 */ /* 0x000fe4000fffe1ff */
[----:B------:R-:W-:Y:S02]  /*2720*/  @!UP0 USEL UR9, UR7, UR9, !UP3 ;  /* 0x0000000907098287 */ /* 0x000fe4000d800000 */
[----:B------:R-:W-:-:S02]  /*2730*/  UIMAD UR11, UR42, UR11, UR6 ;  /* 0x0000000b2a0b72a4 */ /* 0x000fc4000f8e0206 */
[----:B------:R-:W-:Y:S02]  /*2740*/  @!UP0 UIADD3 UR10, UPT, UPT, UR10, -UR9, URZ ;  /* 0x800000090a0a8290 */ /* 0x000fe4000fffe0ff */
[----:B------:R-:W-:Y:S02]  /*2750*/  @!UP0 UIMAD UR9, UR11, UR8, UR9 ;  /* 0x000000080b0982a4 */ /* 0x000fe4000f8e0209 */
[----:B------:R-:W-:Y:S02]  /*2760*/  @!UP0 UIMAD UR6, UR42, UR10, UR7 ;  /* 0x0000000a2a0682a4 */ /* 0x000fe4000f8e0207 */
[----:B------:R-:W-:Y:S02]  /*2770*/  UIMAD UR8, UR20, UR14, UR38 ;  /* 0x0000000e140872a4 */ /* 0x000fe4000f8e0226 */
[----:B------:R-:W-:Y:S01]  /*2780*/  UIMAD UR37, UR6, UR18, UR12 ;  /* 0x00000012062572a4 */ /* 0x000fe2000f8e020c */
[----:B------:R-:W-:Y:S02]  /*2790*/  @!UP0 UMOV UR7, UR9 ;  /* 0x0000000900078c82 */ /* 0x000fe40008000000 */
[----:B------:R-:W-:-:S12]  /*27a0*/  UIMAD UR38, UR7, UR20, UR8 ;  /* 0x00000014072672a4 */ /* 0x000fd8000f8e0208 */
.L_x_41:
[----:B------:R-:W2:Y:S02]  /*27b0*/  LDCU UR6, c[0x0][0xb30] ;  /* 0x00016600ff0677ac */ /* 0x000ea40008000800 */
[----:B--2---:R-:W-:-:S09]  /*27c0*/  UISETP.NE.AND UP0, UPT, UR6, 0x1, UPT ;  /* 0x000000010600788c */ /* 0x004fd2000bf05270 */
[----:B------:R-:W-:Y:S05]  /*27d0*/  BRA.U UP0, `(.L_x_42) ;  /* 0x0000000100447547 */ /* 0x000fea000b800000 */
[----:B------:R-:W2:Y:S01]  /*27e0*/  LDCU.128 UR16, c[0x0][0xb10] ;  /* 0x00016200ff1077ac */ /* 0x000ea20008000c00 */
[----:B------:R-:W4:Y:S01]  /*27f0*/  LDCU UR10, c[0x0][0xb0c] ;  /* 0x00016180ff0a77ac */ /* 0x000f220008000800 */
[----:B------:R-:W1:Y:S01]  /*2800*/  LDCU UR11, c[0x0][0xb20] ;  /* 0x00016400ff0b77ac */ /* 0x000e620008000800 */
[----:B--2---:R-:W-:Y:S02]  /*2810*/  UIMAD.WIDE.U32 UR8, UR38, UR16, URZ ;  /* 0x00000010260872a5 */ /* 0x004fe4000f8e00ff */
[----:B------:R-:W-:Y:S02]  /*2820*/  UIMAD.WIDE.U32 UR6, UR37, UR19, URZ ;  /* 0x00000013250672a5 */ /* 0x000fe4000f8e00ff */
[----:B----4-:R-:W-:Y:S02]  /*2830*/  UISETP.NE.AND UP2, UPT, UR10, 0x1, UPT ;  /* 0x000000010a00788c */ /* 0x010fe4000bf45270 */
[----:B------:R-:W-:Y:S01]  /*2840*/  UISETP.NE.AND UP0, UPT, UR18, 0x1, UPT ;  /* 0x000000011200788c */ /* 0x000fe2000bf05270 */
[----:B------:R-:W-:-:S02]  /*2850*/  UMOV UR8, UR9 ;  /* 0x0000000900087c82 */ /* 0x000fc40008000000 */
[----:B------:R-:W-:Y:S01]  /*2860*/  UMOV UR6, UR7 ;  /* 0x0000000700067c82 */ /* 0x000fe20008000000 */
[----:B------:R-:W-:Y:S02]  /*2870*/  USHF.R.U32.HI UR17, URZ, UR17, UR8 ;  /* 0x00000011ff117299 */ /* 0x000fe40008011608 */
[----:B-1----:R-:W-:Y:S02]  /*2880*/  USHF.R.U32.HI UR6, URZ, UR11, UR6 ;  /* 0x0000000bff067299 */ /* 0x002fe40008011606 */
[----:B------:R-:W-:Y:S02]  /*2890*/  USEL UR7, UR38, UR17, !UP2 ;  /* 0x0000001126077287 */ /* 0x000fe4000d000000 */
[----:B------:R-:W-:-:S04]  /*28a0*/  USEL UR6, UR37, UR6, !UP0 ;  /* 0x0000000625067287 */ /* 0x000fc8000c000000 */
[----:B------:R-:W-:Y:S02]  /*28b0*/  UIADD3 UR8, UPT, UPT, UR7, -UR6, URZ ;  /* 0x8000000607087290 */ /* 0x000fe4000fffe0ff */
[----:B------:R-:W-:Y:S02]  /*28c0*/  UIADD3 UR6, UPT, UPT, -UR7, UR6, URZ ;  /* 0x0000000607067290 */ /* 0x000fe4000fffe1ff */
[----:B------:R-:W-:Y:S02]  /*28d0*/  UIMAD UR37, UR8, UR18, UR37 ;  /* 0x00000012082572a4 */ /* 0x000fe4000f8e0225 */
[----:B------:R-:W-:-:S12]  /*28e0*/  UIMAD UR38, UR6, UR10, UR38 ;  /* 0x0000000a062672a4 */ /* 0x000fd8000f8e0226 */
.L_x_42:
[----:B------:R-:W-:Y:S01]  /*28f0*/  VIADD R11, R11, 0x1 ;  /* 0x000000010b0b7836 */ /* 0x000fe20000000000 */
[----:B------:R-:W-:Y:S01]  /*2900*/  PLOP3.LUT P1, PT, PT, PT, PT, 0x80, 0x8 ;  /* 0x000000000008781c */ /* 0x000fe20003f2f070 */
[----:B------:R-:W-:Y:S02]  /*2910*/  UIADD3 UR47, UPT, UPT, UR38, UR59, URZ ;  /* 0x0000003b262f7290 */ /* 0x000fe4000fffe0ff */
[----:B------:R-:W-:Y:S01]  /*2920*/  UIADD3 UR48, UPT, UPT, UR37, UR58, URZ ;  /* 0x0000003a25307290 */ /* 0x000fe2000fffe0ff */
[----:B------:R-:W-:-:S04]  /*2930*/  ISETP.NE.AND P0, PT, R11, 0x2, PT ;  /* 0x000000020b00780c */ /* 0x000fc80003f05270 */
[----:B------:R-:W-:Y:S02]  /*2940*/  SEL R3, RZ, 0x1, P0 ;  /* 0x00000001ff037807 */ /* 0x000fe40000000000 */
[----:B------:R-:W-:Y:S02]  /*2950*/  SEL R11, R11, RZ, P0 ;  /* 0x000000ff0b0b7207 */ /* 0x000fe40000000000 */
[----:B------:R-:W-:Y:S01]  /*2960*/  LOP3.LUT R10, R10, R3, RZ, 0x3c, !PT ;  /* 0x000000030a0a7212 */ /* 0x000fe200078e3cff */
[----:B------:R-:W-:Y:S06]  /*2970*/  BRA.U UP1, `(.L_x_43) ;  /* 0xfffffff1015c7547 */ /* 0x000fec000b83ffff */
[----:B------:R-:W-:Y:S01]  /*2980*/  UIADD3 UR15, UPT, UPT, UR15, 0xd0, URZ ;  /* 0x000000d00f0f7890 */ /* 0x000fe2000fffe0ff */
[----:B------:R-:W-:-:S03]  /*2990*/  SHF.L.U32 R3, R12, 0x1f, RZ ;  /* 0x0000001f0c037819 */ /* 0x000fc600000006ff */
[----:B------:R-:W-:-:S09]  /*29a0*/  ULEA UR4, UR13, UR15, 0x3 ;  /* 0x0000000f0d047291 */ /* 0x000fd2000f8e18ff */
[----:B------:R-:W2:Y:S02]  /*29b0*/  SYNCS.PHASECHK.TRANS64.TRYWAIT P0, [UR4], R3 ;  /* 0x00000003ff0075a7 */ /* 0x000ea40008001104 */
[----:B--2---:R-:W-:Y:S05]  /*29c0*/  @!P0 BRA `(.L_x_44) ;  /* 0x00000064008c8947 */ /* 0x004fea0003800000 */
.L_x_141:
[----:B------:R-:W-:-:S04]  /*29d0*/  UIADD3 UR4, UPT, UPT, UR13, 0x1, URZ ;  /* 0x000000010d047890 */ /* 0x000fc8000fffe0ff */
[----:B------:R-:W-:-:S04]  /*29e0*/  UISETP.NE.AND UP0, UPT, UR4, 0x1a, UPT ;  /* 0x0000001a0400788c */ /* 0x000fc8000bf05270 */
[----:B------:R-:W-:Y:S02]  /*29f0*/  USEL UR6, URZ, 0x1, UP0 ;  /* 0x00000001ff067887 */ /* 0x000fe40008000000 */
[----:B------:R-:W-:-:S04]  /*2a00*/  USEL UR4, UR4, URZ, UP0 ;  /* 0x000000ff04047287 */ /* 0x000fc80008000000 */
[----:B------:R-:W-:Y:S01]  /*2a10*/  ULEA UR5, UR4, UR15, 0x3 ;  /* 0x0000000f04057291 */ /* 0x000fe2000f8e18ff */
[----:B------:R-:W-:-:S04]  /*2a20*/  LOP3.LUT R2, R12, UR6, RZ, 0x3c, !PT ;  /* 0x000000060c027c12 */ /* 0x000fc8000f8e3cff */
[----:B-1----:R-:W-:-:S04]  /*2a30*/  SHF.L.U32 R3, R2, 0x1f, RZ ;  /* 0x0000001f02037819 */ /* 0x002fc800000006ff */
[----:B------:R-:W1:Y:S02]  /*2a40*/  SYNCS.PHASECHK.TRANS64.TRYWAIT P0, [UR5], R3 ;  /* 0x00000003ff0075a7 */ /* 0x000e640008001105 */
[----:B-1----:R-:W-:Y:S05]  /*2a50*/  @!P0 BRA `(.L_x_45) ;  /* 0x0000006400808947 */ /* 0x002fea0003800000 */
.L_x_143:
        /* <DEDUP_REMOVED lines=9> */
.L_x_145:
        /* <DEDUP_REMOVED lines=9> */
.L_x_147:
        /* <DEDUP_REMOVED lines=9> */
.L_x_149:
        /* <DEDUP_REMOVED lines=9> */
.L_x_151:
        /* <DEDUP_REMOVED lines=9> */
.L_x_153:
        /* <DEDUP_REMOVED lines=9> */
.L_x_155:
        /* <DEDUP_REMOVED lines=9> */
.L_x_157:
        /* <DEDUP_REMOVED lines=9> */
.L_x_159:
        /* <DEDUP_REMOVED lines=9> */
.L_x_161:
        /* <DEDUP_REMOVED lines=9> */
.L_x_163:
        /* <DEDUP_REMOVED lines=9> */
.L_x_165:
        /* <DEDUP_REMOVED lines=9> */
.L_x_167:
        /* <DEDUP_REMOVED lines=9> */
.L_x_169:
        /* <DEDUP_REMOVED lines=9> */
.L_x_171:
        /* <DEDUP_REMOVED lines=9> */
.L_x_173:
        /* <DEDUP_REMOVED lines=9> */
.L_x_175:
        /* <DEDUP_REMOVED lines=9> */
.L_x_177:
        /* <DEDUP_REMOVED lines=9> */
.L_x_179:
        /* <DEDUP_REMOVED lines=9> */
.L_x_181:
        /* <DEDUP_REMOVED lines=9> */
.L_x_183:
        /* <DEDUP_REMOVED lines=9> */
.L_x_185:
        /* <DEDUP_REMOVED lines=9> */
.L_x_187:
        /* <DEDUP_REMOVED lines=9> */
.L_x_189:
[----:B------:R-:W-:-:S04]  /*3750*/  UIADD3 UR4, UPT, UPT, UR4, 0x1, URZ ;  /* 0x0000000104047890 */ /* 0x000fc8000fffe0ff */
[----:B------:R-:W-:-:S04]  /*3760*/  UISETP.NE.AND UP0, UPT, UR4, 0x1a, UPT ;  /* 0x0000001a0400788c */ /* 0x000fc8000bf05270 */
[----:B------:R-:W-:Y:S02]  /*3770*/  USEL UR5, URZ, 0x1, UP0 ;  /* 0x00000001ff057887 */ /* 0x000fe40008000000 */
[----:B------:R-:W-:-:S04]  /*3780*/  USEL UR4, UR4, URZ, UP0 ;  /* 0x000000ff04047287 */ /* 0x000fc80008000000 */
[----:B------:R-:W-:Y:S01]  /*3790*/  ULEA UR4, UR4, UR15, 0x3 ;  /* 0x0000000f04047291 */ /* 0x000fe2000f8e18ff */
[----:B-1----:R-:W-:-:S04]  /*37a0*/  LOP3.LUT R3, R2, UR5, RZ, 0x3c, !PT ;  /* 0x0000000502037c12 */ /* 0x002fc8000f8e3cff */
[----:B------:R-:W-:Y:S01]  /*37b0*/  SHF.L.U32 R3, R3, 0x1f, RZ ;  /* 0x0000001f03037819 */ /* 0x000fe200000006ff */
[----:B------:R-:W-:-:S07]  /*37c0*/  IMAD.U32 R0, RZ, RZ, UR4 ;  /* 0x00000004ff007e24 */ /* 0x000fce000f8e00ff */
.L_x_69:
[----:B-1----:R1:W2:Y:S02]  /*37d0*/  SYNCS.PHASECHK.TRANS64.TRYWAIT P0, [R0+URZ], R3 ;  /* 0x00000003000075a7 */ /* 0x0022a400080011ff */
[----:B--2---:R-:W-:Y:S05]  /*37e0*/  @!P0 NANOSLEEP.SYNCS 0x989680 ;  /* 0x009896800000895d */ /* 0x004fea0003900000 */
[----:B------:R-:W2:Y:S02]  /*37f0*/  @!P0 SYNCS.PHASECHK.TRANS64 P0, [R0+URZ], R3 ;  /* 0x00000003000085a7 */ /* 0x000ea400080010ff */
[----:B--23--:R-:W-:Y:S05]  /*3800*/  @P0 EXIT ;  /* 0x000000000000094d */ /* 0x00cfea0003800000 */
[----:B------:R-:W-:Y:S05]  /*3810*/  BRA `(.L_x_69) ;  /* 0xfffffffc00ec7947 */ /* 0x000fea000383ffff */
.L_x_23:
[----:B------:R-:W-:-:S04]  /*3820*/  UISETP.NE.AND UP0, UPT, UR44, URZ, UPT ;  /* 0x000000ff2c00728c */ /* 0x000fc8000bf05270 */
[----:B------:R-:W-:-:S09]  /*3830*/  UISETP.NE.OR UP0, UPT, UR20, 0x1, UP0 ;  /* 0x000000011400788c */ /* 0x000fd20008705670 */
[----:B------:R-:W-:Y:S05]  /*3840*/  BRA.U UP0, `(.L_x_70) ;  /* 0x0000000500487547 */ /* 0x000fea000b800000 */
[----:B------:R-:W-:Y:S01]  /*3850*/  ISETP.GE.U32.AND P2, PT, R0, 0x2, PT ;  /* 0x000000020000780c */ /* 0x000fe20003f46070 */
[----:B------:R-:W-:Y:S01]  /*3860*/  IMAD.MOV.U32 R12, RZ, RZ, 0x1 ;  /* 0x00000001ff0c7424 */ /* 0x000fe200078e00ff */
[----:B------:R-:W-:Y:S02]  /*3870*/  CS2R R10, SRZ ;  /* 0x00000000000a7805 */ /* 0x000fe4000001ff00 */
[----:B------:R-:W-:Y:S01]  /*3880*/  CS2R R8, SRZ ;  /* 0x0000000000087805 */ /* 0x000fe2000001ff00 */
[----:B------:R-:W-:Y:S01]  /*3890*/  UMOV UR4, 0x400 ;  /* 0x0000040000047882 */ /* 0x000fe20000000000 */
[----:B------:R-:W-:Y:S01]  /*38a0*/  UMOV UR5, URZ ;  /* 0x000000ff00057c82 */ /* 0x000fe20008000000 */
[----:B------:R-:W-:-:S12]  /*38b0*/  ULEA UR44, UR44, UR4, 0x18 ;  /* 0x000000042c2c7291 */ /* 0x000fd8000f8ec0ff */
.L_x_74:
[----:B------:R-:W-:Y:S02]  /*38c0*/  LEA R2, R8, UR44, 0x3 ;  /* 0x0000002c08027c11 */ /* 0x000fe4000f8e18ff */
[----:B------:R-:W-:-:S03]  /*38d0*/  SHF.L.U32 R5, R9, 0x1f, RZ ;  /* 0x0000001f09057819 */ /* 0x000fc600000006ff */
[----:B------:R-:W-:Y:S01]  /*38e0*/  VIADD R4, R2, 0x240 ;  /* 0x0000024002047836 */ /* 0x000fe20000000000 */
[----:B------:R-:W1:Y:S02]  /*38f0*/  SYNCS.PHASECHK.TRANS64.TRYWAIT P0, [R2+URZ+0x230], R5 ;  /* 0x00023005020075a7 */ /* 0x000e6400080011ff */
[----:B-1----:R-:W-:Y:S05]  /*3900*/  @!P0 BRA `(.L_x_71) ;  /* 0x0000006000148947 */ /* 0x002fea0003800000 */
.L_x_190:
[----:B------:R-:W-:Y:S01]  /*3910*/  ULEA UR4, UR5, UR44, 0x3 ;  /* 0x0000002c05047291 */ /* 0x000fe2000f8e18ff */
[----:B------:R-:W-:Y:S02]  /*3920*/  PRMT R4, RZ, 0x654, R4 ;  /* 0x00000654ff047816 */ /* 0x000fe40000000004 */
[----:B-1----:R-:W-:Y:S01]  /*3930*/  SHF.L.U32 R5, R12, 0x1f, RZ ;  /* 0x0000001f0c057819 */ /* 0x002fe200000006ff */
[----:B------:R-:W-:Y:S01]  /*3940*/  UIADD3 UR6, UPT, UPT, UR4, 0x1d0, URZ ;  /* 0x000001d004067890 */ /* 0x000fe2000fffe0ff */
[----:B------:R1:W-:Y:S05]  /*3950*/  SYNCS.ARRIVE.TRANS64.RED.A1T0 RZ, [R4+URZ], RZ ;  /* 0x000000ff04ff79a7 */ /* 0x0003ea00081004ff */
[----:B------:R-:W-:Y:S01]  /*3960*/  IMAD.U32 R7, RZ, RZ, UR6 ;  /* 0x00000006ff077e24 */ /* 0x000fe2000f8e00ff */
[----:B------:R-:W2:Y:S04]  /*3970*/  SYNCS.PHASECHK.TRANS64.TRYWAIT P0, [UR4+0x1e0], R5 ;  /* 0x0001e005ff0075a7 */ /* 0x000ea80008001104 */
[----:B------:R-:W-:Y:S01]  /*3980*/  PRMT R6, R0, 0x654, R7 ;  /* 0x0000065400067816 */ /* 0x000fe20000000007 */
[----:B-1----:R-:W-:Y:S01]  /*3990*/  @!P2 IMAD.MOV.U32 R4, RZ, RZ, 0x10 ;  /* 0x00000010ff04a424 */ /* 0x002fe200078e00ff */
[----:B--2---:R-:W-:Y:S06]  /*39a0*/  @!P0 BRA `(.L_x_72) ;  /* 0x0000006000008947 */ /* 0x004fec0003800000 */
.L_x_192:
[----:B------:R-:W-:Y:S01]  /*39b0*/  ULEA UR6, UR5, UR44, 0x4 ;  /* 0x0000002c05067291 */ /* 0x000fe2000f8e20ff */
[----:B------:R-:W-:Y:S01]  /*39c0*/  SEL R3, R6, R3, !P2 ;  /* 0x0000000306037207 */ /* 0x000fe20005000000 */
[----:B------:R-:W-:Y:S01]  /*39d0*/  UIADD3 UR7, UPT, UPT, UR4, 0x1d0, URZ ;  /* 0x000001d004077890 */ /* 0x000fe2000fffe0ff */
[----:B-1----:R-:W-:Y:S01]  /*39e0*/  LEA R2, R11, UR44, 0x3 ;  /* 0x0000002c0b027c11 */ /* 0x002fe2000f8e18ff */
[----:B------:R-:W-:Y:S01]  /*39f0*/  UIADD3 UR6, UPT, UPT, UR6, 0x260, URZ ;  /* 0x0000026006067890 */ /* 0x000fe2000fffe0ff */
[----:B------:R-:W-:Y:S01]  /*3a00*/  SHF.L.U32 R5, R10, 0x1f, RZ ;  /* 0x0000001f0a057819 */ /* 0x000fe200000006ff */
[----:B------:R1:W-:Y:S01]  /*3a10*/  @!P2 SYNCS.ARRIVE.TRANS64.RED RZ, [R3+URZ], R4 ;  /* 0x0000000403ffa9a7 */ /* 0x0003e200080004ff */
[----:B------:R-:W-:Y:S01]  /*3a20*/  UIADD3 UR4, UPT, UPT, UR5, 0x1, URZ ;  /* 0x0000000105047890 */ /* 0x000fe2000fffe0ff */
[----:B------:R-:W-:-:S03]  /*3a30*/  VIADD R8, R8, 0x1 ;  /* 0x0000000108087836 */ /* 0x000fc60000000000 */
[----:B------:R-:W-:Y:S02]  /*3a40*/  UISETP.NE.AND UP0, UPT, UR4, 0x2, UPT ;  /* 0x000000020400788c */ /* 0x000fe4000bf05270 */
[----:B------:R-:W-:Y:S06]  /*3a50*/  UGETNEXTWORKID.BROADCAST [UR6], [UR7] ;  /* 0x00000000060073ca */ /* 0x000fec0008000100 */
[----:B------:R-:W-:Y:S01]  /*3a60*/  USEL UR6, URZ, 0x1, UP0 ;  /* 0x00000001ff067887 */ /* 0x000fe20008000000 */
[----:B------:R-:W-:Y:S01]  /*3a70*/  ISETP.NE.AND P0, PT, R8, 0x2, PT ;  /* 0x000000020800780c */ /* 0x000fe20003f05270 */
[----:B------:R-:W-:Y:S01]  /*3a80*/  USEL UR5, UR4, URZ, UP0 ;  /* 0x000000ff04057287 */ /* 0x000fe20008000000 */
[----:B------:R-:W2:Y:S03]  /*3a90*/  SYNCS.PHASECHK.TRANS64.TRYWAIT P1, [R2+URZ+0x1d0], R5 ;  /* 0x0001d005020075a7 */ /* 0x000ea600080211ff */
[----:B------:R-:W-:Y:S01]  /*3aa0*/  LOP3.LUT R12, R12, UR6, RZ, 0x3c, !PT ;  /* 0x000000060c0c7c12 */ /* 0x000fe2000f8e3cff */
[----:B-12---:R-:W-:Y:S07]  /*3ab0*/  @!P1 BRA `(.L_x_73) ;  /* 0x0000005c00d49947 */ /* 0x006fee0003800000 */
.L_x_193:
[C---:B------:R-:W-:Y:S01]  /*3ac0*/  LEA R4, R11.reuse, UR44, 0x4 ;  /* 0x0000002c0b047c11 */ /* 0x040fe2000f8e20ff */
[----:B-1----:R-:W-:Y:S01]  /*3ad0*/  VIADD R2, R2, 0x1e0 ;  /* 0x000001e002027836 */ /* 0x002fe20000000000 */
[----:B------:R-:W-:Y:S01]  /*3ae0*/  SEL R8, R8, RZ, P0 ;  /* 0x000000ff08087207 */ /* 0x000fe20000000000 */
[----:B------:R-:W-:-:S03]  /*3af0*/  VIADD R11, R11, 0x1 ;  /* 0x000000010b0b7836 */ /* 0x000fc60000000000 */
[----:B------:R-:W1:Y:S01]  /*3b00*/  LDS.128 R4, [R4+0x260] ;  /* 0x0002600004047984 */ /* 0x000e620000000c00 */
[----:B------:R-:W-:Y:S02]  /*3b10*/  PRMT R2, RZ, 0x654, R2 ;  /* 0x00000654ff027816 */ /* 0x000fe40000000002 */
[C---:B------:R-:W-:Y:S01]  /*3b20*/  ISETP.NE.AND P1, PT, R11.reuse, 0x2, PT ;  /* 0x000000020b00780c */ /* 0x040fe20003f25270 */
[----:B------:R-:W-:Y:S01]  /*3b30*/  @!PT LDS RZ, [RZ] ;  /* 0x00000000fffff984 */ /* 0x000fe20000000800 */
[----:B------:R-:W-:Y:S01]  /*3b40*/  @!PT LDS RZ, [RZ] ;  /* 0x00000000fffff984 */ /* 0x000fe20000000800 */
[----:B------:R-:W-:Y:S01]  /*3b50*/  @!PT LDS RZ, [RZ] ;  /* 0x00000000fffff984 */ /* 0x000fe20000000800 */
[----:B------:R-:W-:Y:S01]  /*3b60*/  @!PT LDS RZ, [RZ] ;  /* 0x00000000fffff984 */ /* 0x000fe20000000800 */
[----:B------:R2:W-:Y:S06]  /*3b70*/  MEMBAR.ALL.CTA ;  /* 0x0000000000007992 */ /* 0x0005ec0000008000 */
[----:B--2---:R-:W2:Y:S01]  /*3b80*/  FENCE.VIEW.ASYNC.S ;  /* 0x00000000000073c6 */ /* 0x004ea20000000000 */
[----:B------:R-:W-:Y:S01]  /*3b90*/  SEL R11, R11, RZ, P1 ;  /* 0x000000ff0b0b7207 */ /* 0x000fe20000800000 */
[----:B--2---:R2:W-:Y:S01]  /*3ba0*/  SYNCS.ARRIVE.TRANS64.RED.A1T0 RZ, [R2+URZ], RZ ;  /* 0x000000ff02ff79a7 */ /* 0x0045e200081004ff */
[----:B-1----:R-:W-:-:S02]  /*3bb0*/  LOP3.LUT P3, RZ, R6, 0x1, RZ, 0xc0, !PT ;  /* 0x0000000106ff7812 */ /* 0x002fc4000786c0ff */
[----:B------:R-:W-:-:S04]  /*3bc0*/  SEL R5, RZ, 0x1, P1 ;  /* 0x00000001ff057807 */ /* 0x000fc80000800000 */
[----:B------:R-:W-:Y:S02]  /*3bd0*/  LOP3.LUT R10, R10, R5, RZ, 0x3c, !PT ;  /* 0x000000050a0a7212 */ /* 0x000fe400078e3cff */
[----:B--2---:R-:W-:-:S04]  /*3be0*/  SEL R2, RZ, 0x1, P0 ;  /* 0x00000001ff027807 */ /* 0x004fc80000000000 */
[----:B------:R-:W-:Y:S01]  /*3bf0*/  LOP3.LUT R9, R9, R2, RZ, 0x3c, !PT ;  /* 0x0000000209097212 */ /* 0x000fe200078e3cff */
[----:B------:R-:W-:Y:S06]  /*3c00*/  @P3 BRA `(.L_x_74) ;  /* 0xfffffffc002c3947 */ /* 0x000fec000383ffff */
[----:B------:R-:W-:Y:S01]  /*3c10*/  ULEA UR4, UR5, UR44, 0x3 ;  /* 0x0000002c05047291 */ /* 0x000fe2000f8e18ff */
[----:B------:R-:W-:-:S08]  /*3c20*/  SHF.L.U32 R3, R12, 0x1f, RZ ;  /* 0x0000001f0c037819 */ /* 0x000fd000000006ff */
[----:B------:R-:W1:Y:S02]  /*3c30*/  SYNCS.PHASECHK.TRANS64 P0, [UR4+0x1e0], R3 ;  /* 0x0001e003ff0075a7 */ /* 0x000e640008001004 */
[----:B-1----:R-:W-:Y:S05]  /*3c40*/  @P0 BRA `(.L_x_75) ;  /* 0x0000000000080947 */ /* 0x002fea0003800000 */
[----:B------:R-:W1:Y:S02]  /*3c50*/  SYNCS.PHASECHK.TRANS64.TRYWAIT P0, [UR4+0x1e0], R3 ;  /* 0x0001e003ff0075a7 */ /* 0x000e640008001104 */
[----:B-1----:R-:W-:Y:S05]  /*3c60*/  @!P0 BRA `(.L_x_76) ;  /* 0x0000005c007c8947 */ /* 0x002fea0003800000 */
.L_x_75:
[----:B------:R-:W-:-:S04]  /*3c70*/  UIADD3 UR6, UPT, UPT, UR5, 0x1, URZ ;  /* 0x0000000105067890 */ /* 0x000fc8000fffe0ff */
[----:B------:R-:W-:-:S04]  /*3c80*/  UISETP.NE.AND UP0, UPT, UR6, 0x2, UPT ;  /* 0x000000020600788c */ /* 0x000fc8000bf05270 */
[----:B------:R-:W-:Y:S02]  /*3c90*/  USEL UR7, URZ, 0x1, UP0 ;  /* 0x00000001ff077887 */ /* 0x000fe40008000000 */
[----:B------:R-:W-:-:S04]  /*3ca0*/  USEL UR6, UR6, URZ, UP0 ;  /* 0x000000ff06067287 */ /* 0x000fc80008000000 */
[----:B------:R-:W-:Y:S01]  /*3cb0*/  ULEA UR6, UR6, UR44, 0x3 ;  /* 0x0000002c06067291 */ /* 0x000fe2000f8e18ff */
[----:B-1----:R-:W-:-:S04]  /*3cc0*/  LOP3.LUT R3, R12, UR7, RZ, 0x3c, !PT ;  /* 0x000000070c037c12 */ /* 0x002fc8000f8e3cff */
[----:B------:R-:W-:-:S04]  /*3cd0*/  SHF.L.U32 R0, R3, 0x1f, RZ ;  /* 0x0000001f03007819 */ /* 0x000fc800000006ff */
[----:B------:R-:W1:Y:S02]  /*3ce0*/  SYNCS.PHASECHK.TRANS64 P0, [UR6+0x1e0], R0 ;  /* 0x0001e000ff0075a7 */ /* 0x000e640008001006 */
[----:B-1----:R-:W-:Y:S05]  /*3cf0*/  @P0 EXIT ;  /* 0x000000000000094d */ /* 0x002fea0003800000 */
[----:B------:R-:W-:Y:S02]  /*3d00*/  SHF.L.U32 R3, R3, 0x1f, RZ ;  /* 0x0000001f03037819 */ /* 0x000fe400000006ff */
[----:B------:R-:W-:-:S07]  /*3d10*/  MOV R0, UR6 ;  /* 0x0000000600007c02 */ /* 0x000fce0008000f00 */
.L_x_77:
[----:B-1----:R1:W2:Y:S02]  /*3d20*/  SYNCS.PHASECHK.TRANS64.TRYWAIT P0, [R0+URZ+0x1e0], R3 ;  /* 0x0001e003000075a7 */ /* 0x0022a400080011ff */
[----:B--2---:R-:W-:Y:S05]  /*3d30*/  @!P0 NANOSLEEP.SYNCS 0x989680 ;  /* 0x009896800000895d */ /* 0x004fea0003900000 */
[----:B------:R-:W2:Y:S02]  /*3d40*/  @!P0 SYNCS.PHASECHK.TRANS64 P0, [R0+URZ+0x1e0], R3 ;  /* 0x0001e003000085a7 */ /* 0x000ea400080010ff */
[----:B--2---:R-:W-:Y:S05]  /*3d50*/  @P0 EXIT ;  /* 0x000000000000094d */ /* 0x004fea0003800000 */
[----:B------:R-:W-:Y:S05]  /*3d60*/  BRA `(.L_x_77) ;  /* 0xfffffffc00ec7947 */ /* 0x000fea000383ffff */
.L_x_70:
[----:B------:R-:W-:Y:S05]  /*3d70*/  BRA.U UP5, `(.L_x_78) ;  /* 0x0000000d057c7547 */ /* 0x000fea000b800000 */
[----:B------:R-:W-:Y:S01]  /*3d80*/  UMOV UR4, 0x40 ;  /* 0x0000004000047882 */ /* 0x000fe20000000000 */
[----:B------:R-:W-:Y:S01]  /*3d90*/  NOP ;  /* 0x0000000000007918 */ /* 0x000fe20000000000 */
[----:B------:R-:W-:-:S03]  /*3da0*/  ULEA UR5, UR44, UR4, 0x18 ;  /* 0x000000042c057291 */ /* 0x000fc6000f8ec0ff */
[----:B------:R-:W-:Y:S02]  /*3db0*/  UMOV UR4, 0x400 ;  /* 0x0000040000047882 */ /* 0x000fe40000000000 */
[----:B------:R-:W-:-:S04]  /*3dc0*/  ULEA UR44, UR44, UR4, 0x18 ;  /* 0x000000042c2c7291 */ /* 0x000fc8000f8ec0ff */
[----:B------:R-:W1:Y:S02]  /*3dd0*/  LDS.U8 R0, [UR5+0x1c] ;  /* 0x00001c05ff007984 */ /* 0x000e640008000000 */
[----:B-1----:R-:W-:-:S13]  /*3de0*/  ISETP.NE.AND P0, PT, R0, RZ, PT ;  /* 0x000000ff0000720c */ /* 0x002fda0003f05270 */
[----:B------:R-:W-:Y:S05]  /*3df0*/  @P0 BRA `(.L_x_79) ;  /* 0x0000000000580947 */ /* 0x000fea0003800000 */
[----:B------:R-:W-:-:S13]  /*3e00*/  ELECT P0, URZ, PT ;  /* 0x0000000000ff782f */ /* 0x000fda0003800000 */
[----:B------:R-:W-:Y:S05]  /*3e10*/  @!P0 BRA `(.L_x_80) ;  /* 0x0000000000608947 */ /* 0x000fea0003800000 */
[----:B------:R-:W-:Y:S01]  /*3e20*/  UMOV UR4, 0x10 ;  /* 0x0000001000047882 */ /* 0x000fe20000000000 */
[----:B------:R-:W-:Y:S01]  /*3e30*/  HFMA2 R0, -RZ, RZ, 0, 5.9604644775390625e-08 ;  /* 0x00000001ff007431 */ /* 0x000fe200000001ff */
[----:B------:R-:W-:-:S03]  /*3e40*/  MOV R3, 0xffff ;  /* 0x0000ffff00037802 */ /* 0x000fc60000000f00 */
[----:B------:R-:W-:Y:S04]  /*3e50*/  DEPBAR.LE SB1, 0x36 ;  /* 0x00009d800000791a */ /* 0x000fe80000000000 */
[----:B------:R-:W1:Y:S02]  /*3e60*/  UTCATOMSWS.FIND_AND_SET.ALIGN UP0, UR4, UR4 ;  /* 0x00000004000475e3 */ /* 0x000e640008000800 */
[----:B-1----:R-:W-:Y:S01]  /*3e70*/  MOV R4, UR4 ;  /* 0x0000000400047c02 */ /* 0x002fe20008000f00 */
[----:B------:R-:W-:Y:S06]  /*3e80*/  BRA.U UP0, `(.L_x_81) ;  /* 0x0000000100187547 */ /* 0x000fec000b800000 */
.L_x_82:
[----:B------:R-:W-:Y:S05]  /*3e90*/  NANOSLEEP 0x64 ;  /* 0x000000640000795d */ /* 0x000fea0003800000 */
[----:B------:R-:W-:-:S05]  /*3ea0*/  UMOV UR4, 0x10 ;  /* 0x0000001000047882 */ /* 0x000fca0000000000 */
[----:B------:R-:W-:Y:S04]  /*3eb0*/  DEPBAR.LE SB1, 0x36 ;  /* 0x00009d800000791a */ /* 0x000fe80000000000 */
[----:B------:R-:W1:Y:S02]  /*3ec0*/  UTCATOMSWS.FIND_AND_SET.ALIGN UP0, UR4, UR4 ;  /* 0x00000004000475e3 */ /* 0x000e640008000800 */
[----:B-1----:R-:W-:Y:S01]  /*3ed0*/  MOV R4, UR4 ;  /* 0x0000000400047c02 */ /* 0x002fe20008000f00 */
[----:B------:R-:W-:Y:S05]  /*3ee0*/  BRA.U !UP0, `(.L_x_82) ;  /* 0xfffffffd08e87547 */ /* 0x000fea000b83ffff */
.L_x_81:
[-C--:B------:R-:W-:Y:S02]  /*3ef0*/  SHF.L.U32 R3, R3, R4.reuse, RZ ;  /* 0x0000000403037219 */ /* 0x080fe400000006ff */
[----:B------:R-:W-:Y:S01]  /*3f00*/  SHF.L.U32 R0, R0, R4, RZ ;  /* 0x0000000400007219 */ /* 0x000fe200000006ff */
[----:B------:R-:W-:Y:S02]  /*3f10*/  IMAD.SHL.U32 R4, R4, 0x20, RZ ;  /* 0x0000002004047824 */ /* 0x000fe400078e00ff */
[----:B------:R1:W-:Y:S04]  /*3f20*/  ATOMS.OR RZ, [UR5+0x14], R3 ;  /* 0x00001403ffff798c */ /* 0x0003e8000b000005 */
[----:B------:R1:W-:Y:S04]  /*3f30*/  ATOMS.OR RZ, [UR5+0x18], R0 ;  /* 0x00001800ffff798c */ /* 0x0003e8000b000005 */
[----:B------:R1:W-:Y:S01]  /*3f40*/  STS [UR44+0x280], R4 ;  /* 0x00028004ff007988 */ /* 0x0003e2000800082c */
[----:B------:R-:W-:Y:S05]  /*3f50*/  BRA `(.L_x_80) ;  /* 0x0000000000107947 */ /* 0x000fea0003800000 */
.L_x_79:
[----:B------:R-:W-:Y:S02]  /*3f60*/  MOV R0, 0xffffffff ;  /* 0xffffffff00007802 */ /* 0x000fe40000000f00 */
[----:B------:R-:W-:-:S03]  /*3f70*/  MOV R4, 0x3fa0 ;  /* 0x00003fa000047802 */ /* 0x000fc60000000f00 */
[----:B------:R1:W-:Y:S04]  /*3f80*/  STS [UR44+0x280], R0 ;  /* 0x00028000ff007988 */ /* 0x0003e8000800082c */
[----:B-1---5:R-:W-:Y:S05]  /*3f90*/  CALL.REL.NOINC `($__internal_1_$__cuda_sm10x_tcgen05_guardrail_trap_phase_invalid_during_alloc) ;  /* 0x0000006000107944 */ /* 0x022fea0003c00000 */
.L_x_80:
[----:B------:R-:W-:Y:S05]  /*3fa0*/  WARPSYNC.ALL ;  /* 0x0000000000007948 */ /* 0x000fea0003800000 */
[----:B------:R-:W2:Y:S01]  /*3fb0*/  S2UR UR4, SR_CgaCtaId ;  /* 0x00000000000479c3 */ /* 0x000ea20000008800 */
[----:B------:R-:W-:Y:S01]  /*3fc0*/  UMOV UR14, 0x400 ;  /* 0x00000400000e7882 */ /* 0x000fe20000000000 */
[----:B------:R-:W-:-:S06]  /*3fd0*/  NOP ;  /* 0x0000000000007918 */ /* 0x000fcc0000000000 */
[----:B------:R-:W-:Y:S06]  /*3fe0*/  BAR.ARV 0x6, 0xa0 ;  /* 0x0182800000007b1d */ /* 0x000fec0000002000 */
[----:B------:R-:W3:Y:S01]  /*3ff0*/  LDCU UR5, c[0x0][0x38c] ;  /* 0x00007180ff0577ac */ /* 0x000ee20008000800 */
[----:B------:R-:W-:Y:S01]  /*4000*/  LOP3.LUT R2, R2, 0xffff, RZ, 0xc0, !PT ;  /* 0x0000ffff02027812 */ /* 0x000fe200078ec0ff */
[----:B------:R-:W-:Y:S01]  /*4010*/  IMAD.MOV.U32 R11, RZ, RZ, 0x1 ;  /* 0x00000001ff0b7424 */ /* 0x000fe200078e00ff */
[----:B------:R-:W-:Y:S01]  /*4020*/  CS2R R8, SRZ ;  /* 0x0000000000087805 */ /* 0x000fe2000001ff00 */
[----:B------:R-:W4:Y:S01]  /*4030*/  LDCU UR8, c[0x0][0x38c] ;  /* 0x00007180ff0877ac */ /* 0x000f220008000800 */
[----:B------:R-:W-:Y:S01]  /*4040*/  R2UR UR16, R2 ;  /* 0x00000000021072ca */ /* 0x000fe200000e0000 */
[----:B------:R-:W-:Y:S01]  /*4050*/  IMAD.MOV.U32 R10, RZ, RZ, RZ ;  /* 0x000000ffff0a7224 */ /* 0x000fe200078e00ff */
[----:B------:R-:W-:Y:S01]  /*4060*/  UMOV UR18, URZ ;  /* 0x000000ff00127c82 */ /* 0x000fe20008000000 */
[----:B------:R-:W-:Y:S01]  /*4070*/  UMOV UR11, URZ ;  /* 0x000000ff000b7c82 */ /* 0x000fe20008000000 */
[----:B--2---:R-:W-:Y:S01]  /*4080*/  ULEA UR14, UR4, UR14, 0x18 ;  /* 0x0000000e040e7291 */ /* 0x004fe2000f8ec0ff */
[----:B------:R-:W-:Y:S01]  /*4090*/  UMOV UR20, 0x0 ;  /* 0x0000000000147882 */ /* 0x000fe20000000000 */
[----:B------:R-:W-:-:S02]  /*40a0*/  UMOV UR21, 0x4280010 ;  /* 0x0428001000157882 */ /* 0x000fc40000000000 */
[----:B------:R-:W-:Y:S02]  /*40b0*/  UIADD3 UR6, UPT, UPT, UR14, 0xa600, URZ ;  /* 0x0000a6000e067890 */ /* 0x000fe4000fffe0ff */
[----:B------:R-:W-:Y:S02]  /*40c0*/  UIADD3 UR7, UPT, UPT, UR14, 0x17600, URZ ;  /* 0x000176000e077890 */ /* 0x000fe4000fffe0ff */
[----:B---3--:R-:W-:Y:S01]  /*40d0*/  UIADD3 UR5, UPT, UPT, UR5, 0xf, URZ ;  /* 0x0000000f05057890 */ /* 0x008fe2000fffe0ff */
[----:B-1----:R-:W1:Y:S01]  /*40e0*/  LDS R0, [UR14+0x280] ;  /* 0x0002800eff007984 */ /* 0x002e620008000800 */
[----:B------:R-:W-:Y:S02]  /*40f0*/  USHF.R.U32.HI UR6, URZ, 0x4, UR6 ;  /* 0x00000004ff067899 */ /* 0x000fe40008011606 */
[----:B------:R-:W-:Y:S02]  /*4100*/  USHF.R.S32.HI UR4, URZ, 0x1f, UR5 ;  /* 0x0000001fff047899 */ /* 0x000fe40008011405 */
[----:B------:R-:W-:-:S02]  /*4110*/  ULOP3.LUT UR6, UR6, 0x3fff, URZ, 0xc0, !UPT ;  /* 0x00003fff06067892 */ /* 0x000fc4000f8ec0ff */
[----:B------:R-:W-:Y:S02]  /*4120*/  ULEA.HI UR4, UR4, UR5, URZ, 0x4 ;  /* 0x0000000504047291 */ /* 0x000fe4000f8f20ff */
[----:B------:R-:W-:Y:S02]  /*4130*/  USHF.R.U32.HI UR5, URZ, 0x4, UR7 ;  /* 0x00000004ff057899 */ /* 0x000fe40008011607 */
[----:B------:R-:W-:Y:S02]  /*4140*/  USHF.R.S32.HI UR22, URZ, 0x4, UR4 ;  /* 0x00000004ff167899 */ /* 0x000fe40008011404 */
[----:B------:R-:W-:Y:S02]  /*4150*/  ULOP3.LUT UR4, UR5, 0x3fff, URZ, 0xc0, !UPT ;  /* 0x00003fff05047892 */ /* 0x000fe4000f8ec0ff */
[----:B------:R-:W-:Y:S02]  /*4160*/  UISETP.LT.AND UP0, UPT, UR22, 0x1, UPT ;  /* 0x000000011600788c */ /* 0x000fe4000bf01270 */
[----:B------:R-:W-:-:S02]  /*4170*/  ULOP3.LUT UR17, UR6, 0x10000, URZ, 0xfc, !UPT ;  /* 0x0001000006117892 */ /* 0x000fc4000f8efcff */
[----:B------:R-:W-:Y:S02]  /*4180*/  USEL UR23, UR22, 0x1, !UP0 ;  /* 0x0000000116177887 */ /* 0x000fe4000c000000 */
[----:B------:R-:W-:Y:S02]  /*4190*/  ULOP3.LUT UR4, UR4, 0x10000, URZ, 0xfc, !UPT ;  /* 0x0001000004047892 */ /* 0x000fe4000f8efcff */
[----:B------:R-:W-:Y:S02]  /*41a0*/  UIADD3 UR23, UPT, UPT, -UR23, URZ, URZ ;  /* 0x000000ff17177290 */ /* 0x000fe4000fffe1ff */
[----:B----4-:R-:W-:Y:S01]  /*41b0*/  UISETP.GE.AND UP4, UPT, UR8, 0x1, UPT ;  /* 0x000000010800788c */ /* 0x010fe2000bf86270 */
[----:B-1----:R-:W-:-:S15]  /*41c0*/  R2UR UR24, R0 ;  /* 0x00000000001872ca */ /* 0x002fde00000e0000 */
.L_x_89:
[----:B------:R-:W-:Y:S02]  /*41d0*/  LEA R0, R10, UR14, 0x3 ;  /* 0x0000000e0a007c11 */ /* 0x000fe4000f8e18ff */
[----:B------:R-:W-:Y:S02]  /*41e0*/  SHF.L.U32 R5, R9, 0x1f, RZ ;  /* 0x0000001f09057819 */ /* 0x000fe400000006ff */
[----:B------:R-:W-:Y:S01]  /*41f0*/  PLOP3.LUT P0, PT, PT, PT, UP4, 0x80, 0x8 ;  /* 0x000000000008781c */ /* 0x000fe20003f0f048 */
[----:B------:R-:W-:Y:S01]  /*4200*/  VIADD R3, R0, 0x1e0 ;  /* 0x000001e000037836 */ /* 0x000fe20000000000 */
[----:B-1----:R-:W1:Y:S02]  /*4210*/  SYNCS.PHASECHK.TRANS64.TRYWAIT P1, [R0+URZ+0x1d0], R5 ;  /* 0x0001d005000075a7 */ /* 0x002e6400080211ff */
[----:B-1-3--:R-:W-:Y:S09]  /*4220*/  @!P1 BRA `(.L_x_83) ;  /* 0x0000005800249947 */ /* 0x00aff20003800000 */
.L_x_195:
[----:B------:R-:W-:Y:S01]  /*4230*/  LEA R4, R10, UR14, 0x4 ;  /* 0x0000000e0a047c11 */ /* 0x000fe2000f8e20ff */
[----:B------:R-:W-:Y:S01]  /*4240*/  @UP4 ULEA UR5, UR11, UR14, 0x3 ;  /* 0x0000000e0b054291 */ /* 0x000fe2000f8e18ff */
[----:B------:R-:W-:Y:S01]  /*4250*/  PLOP3.LUT P2, PT, PT, PT, PT, 0x80, 0x8 ;  /* 0x000000000008781c */ /* 0x000fe20003f4f070 */
[----:B------:R-:W-:Y:S01]  /*4260*/  ULEA UR19, UR18, UR14, 0x3 ;  /* 0x0000000e12137291 */ /* 0x000fe2000f8e18ff */
[----:B------:R-:W-:Y:S02]  /*4270*/  PRMT R3, RZ, 0x654, R3 ;  /* 0x00000654ff037816 */ /* 0x000fe40000000003 */
[----:B-1----:R-:W1:Y:S01]  /*4280*/  LDS.128 R4, [R4+0x260] ;  /* 0x0002600004047984 */ /* 0x002e620000000c00 */
[----:B------:R-:W-:Y:S02]  /*4290*/  @P0 SHF.L.U32 R2, R8, 0x1f, RZ ;  /* 0x0000001f08020819 */ /* 0x000fe400000006ff */
[----:B------:R-:W-:Y:S01]  /*42a0*/  SHF.L.U32 R0, R11, 0x1f, RZ ;  /* 0x0000001f0b007819 */ /* 0x000fe200000006ff */
[----:B------:R-:W-:Y:S01]  /*42b0*/  @!PT LDS RZ, [RZ] ;  /* 0x00000000fffff984 */ /* 0x000fe20000000800 */
[----:B------:R-:W-:Y:S01]  /*42c0*/  @!PT LDS RZ, [RZ] ;  /* 0x00000000fffff984 */ /* 0x000fe20000000800 */
[----:B------:R-:W-:Y:S01]  /*42d0*/  @!PT LDS RZ, [RZ] ;  /* 0x00000000fffff984 */ /* 0x000fe20000000800 */
[----:B------:R-:W-:Y:S01]  /*42e0*/  @!PT LDS RZ, [RZ] ;  /* 0x00000000fffff984 */ /* 0x000fe20000000800 */
[----:B------:R2:W-:Y:S06]  /*42f0*/  MEMBAR.ALL.CTA ;  /* 0x0000000000007992 */ /* 0x0005ec0000008000 */
[----:B--2---:R-:W2:Y:S02]  /*4300*/  FENCE.VIEW.ASYNC.S ;  /* 0x00000000000073c6 */ /* 0x004ea40000000000 */
[----:B--2---:R2:W-:Y:S01]  /*4310*/  SYNCS.ARRIVE.TRANS64.RED.A1T0 RZ, [R3+URZ], RZ ;  /* 0x000000ff03ff79a7 */ /* 0x0045e200081004ff */
[----:B------:R2:W3:Y:S01]  /*4320*/  @P0 SYNCS.PHASECHK.TRANS64.TRYWAIT P2, [UR5], R2 ;  /* 0x00000002ff0005a7 */ /* 0x0004e20008041105 */
[----:B-1----:R-:W-:Y:S01]  /*4330*/  LOP3.LUT P1, RZ, R6, 0x1, RZ, 0xc0, !PT ;  /* 0x0000000106ff7812 */ /* 0x002fe2000782c0ff */
[----:B------:R-:W1:Y:S02]  /*4340*/  SYNCS.PHASECHK.TRANS64.TRYWAIT P0, [UR19+0x210], R0 ;  /* 0x00021000ff0075a7 */ /* 0x000e640008001113 */
[----:B-123--:R-:W-:Y:S10]  /*4350*/  @!P0 BRA `(.L_x_84) ;  /* 0x0000005400ec8947 */ /* 0x00eff40003800000 */
.L_x_197:
[----:B------:R-:W-:Y:S01]  /*4360*/  IADD3 R10, PT, PT, R10, 0x1, RZ ;  /* 0x000000010a0a7810 */ /* 0x000fe20007ffe0ff */
[----:B------:R-:W-:Y:S06]  /*4370*/  BRA.U !UP4, `(.L_x_85) ;  /* 0x000000010c9c7547 */ /* 0x000fec000b800000 */
[----:B------:R-:W-:Y:S02]  /*4380*/  ULEA.HI UR5, UR18, UR18, URZ, 0x1 ;  /* 0x0000001212057291 */ /* 0x000fe4000f8f08ff */
[----:B------:R-:W-:Y:S02]  /*4390*/  UPLOP3.LUT UP2, UPT, UPT, UPT, UPT, 0x40, 0x4 ;  /* 0x000000000004789c */ /* 0x000fe40003f4e870 */
[----:B------:R-:W-:Y:S02]  /*43a0*/  USHF.R.U32.HI UR6, URZ, 0x1, UR5 ;  /* 0x00000001ff067899 */ /* 0x000fe40008011605 */
[----:B------:R-:W-:Y:S02]  /*43b0*/  ULOP3.LUT UR15, UR5, 0xffe, URZ, 0xc0, !UPT ;  /* 0x00000ffe050f7892 */ /* 0x000fe4000f8ec0ff */
[----:B------:R-:W-:Y:S02]  /*43c0*/  UIMAD UR5, UR6, 0xa0, UR24 ;  /* 0x000000a0060578a4 */ /* 0x000fe4000f8e0218 */
[----:B------:R-:W-:Y:S01]  /*43d0*/  UIADD3 UR15, UPT, UPT, -UR15, UR18, URZ ;  /* 0x000000120f0f7290 */ /* 0x000fe2000fffe1ff */
[----:B------:R-:W-:Y:S01]  /*43e0*/  UMOV UR13, UR23 ;  /* 0x00000017000d7c82 */ /* 0x000fe20008000000 */
[----:B------:R-:W-:-:S02]  /*43f0*/  UMOV UR12, UR22 ;  /* 0x00000016000c7c82 */ /* 0x000fc40008000000 */
[----:B------:R-:W-:-:S03]  /*4400*/  ULEA UR15, UR15, UR5, 0x14 ;  /* 0x000000050f0f7291 */ /* 0x000fc6000f8ea0ff */
[----:B------:R-:W-:-:S09]  /*4410*/  UMOV UR5, UR11 ;  /* 0x0000000b00057c82 */ /* 0x000fd20008000000 */
.L_x_88:
[----:B------:R-:W-:Y:S02]  /*4420*/  UIADD3 UR13, UPT, UPT, UR13, 0x1, URZ ;  /* 0x000000010d0d7890 */ /* 0x000fe4000fffe0ff */
[----:B--2---:R-:W-:Y:S02]  /*4430*/  ULEA UR7, UR5, UR14, 0x3 ;  /* 0x0000000e05077291 */ /* 0x004fe4000f8e18ff */
[----:B------:R-:W-:Y:S01]  /*4440*/  UISETP.NE.AND UP3, UPT, UR13, URZ, UPT ;  /* 0x000000ff0d00728c */ /* 0x000fe2000bf65270 */
[----:B---3--:R-:W-:Y:S10]  /*4450*/  @P2 BRA `(.L_x_86) ;  /* 0x00000000000c2947 */ /* 0x008ff40003800000 */
[----:B-1----:R-:W-:Y:S04]  /*4460*/  SHF.L.U32 R3, R8, 0x1f, RZ ;  /* 0x0000001f08037819 */ /* 0x002fe800000006ff */
[----:B------:R-:W1:Y:S02]  /*4470*/  SYNCS.PHASECHK.TRANS64.TRYWAIT P0, [UR7], R3 ;  /* 0x00000003ff0075a7 */ /* 0x000e640008001107 */
[----:B-1----:R-:W-:Y:S05]  /*4480*/  @!P0 BRA `(.L_x_87) ;  /* 0x0000005400b88947 */ /* 0x002fea0003800000 */
.L_x_86:
[----:B------:R-:W-:Y:S01]  /*4490*/  UISETP.NE.AND UP0, UPT, UR12, 0x1, UPT ;  /* 0x000000010c00788c */ /* 0x000fe2000bf05270 */
[----:B------:R-:W-:Y:S01]  /*44a0*/  PLOP3.LUT P2, PT, PT, PT, PT, 0x80, 0x8 ;  /* 0x000000000008781c */ /* 0x000fe20003f4f070 */
[----:B------:R-:W-:Y:S02]  /*44b0*/  UIADD3 UR6, UPT, UPT, UR5, 0x1, URZ ;  /* 0x0000000105067890 */ /* 0x000fe4000fffe0ff */
[----:B------:R-:W-:Y:S02]  /*44c0*/  UIADD3 UR12, UPT, UPT, UR12, -0x1, URZ ;  /* 0xffffffff0c0c7890 */ /* 0x000fe4000fffe0ff */
[----:B------:R-:W-:Y:S01]  /*44d0*/  UISETP.NE.AND UP1, UPT, UR6, 0x1a, UPT ;  /* 0x0000001a0600788c */ /* 0x000fe2000bf25270 */
[----:B------:R-:W-:Y:S01]  /*44e0*/  PLOP3.LUT P0, PT, PT, PT, UP0, 0x80, 0x8 ;  /* 0x000000000008781c */ /* 0x000fe20003f0f008 */
[----:B------:R-:W-:Y:S02]  /*44f0*/  UMOV UR9, 0xc0004010 ;  /* 0xc000401000097882 */ /* 0x000fe40000000000 */
[----:B------:R-:W-:Y:S02]  /*4500*/  USEL UR8, URZ, 0x1, UP1 ;  /* 0x00000001ff087887 */ /* 0x000fe40008800000 */
[----:B------:R-:W-:Y:S02]  /*4510*/  USEL UR11, UR6, URZ, UP1 ;  /* 0x000000ff060b7287 */ /* 0x000fe40008800000 */
[----:B------:R-:W-:Y:S02]  /*4520*/  UIMAD UR6, UR5, 0x140, UR4 ;  /* 0x00000140050678a4 */ /* 0x000fe4000f8e0204 */
[----:B------:R-:W-:Y:S01]  /*4530*/  @UP0 ULEA UR10, UR11, UR14, 0x3 ;  /* 0x0000000e0b0a0291 */ /* 0x000fe2000f8e18ff */
[----:B------:R-:W-:Y:S01]  /*4540*/  LOP3.LUT R8, R8, UR8, RZ, 0x3c, !PT ;  /* 0x0000000808087c12 */ /* 0x000fe2000f8e3cff */
[----:B------:R-:W-:Y:S03]  /*4550*/  ULEA UR8, UR5, UR17, 0x7 ;  /* 0x0000001105087291 */ /* 0x000fe6000f8e38ff */
[----:B-1----:R-:W-:Y:S01]  /*4560*/  @P0 SHF.L.U32 R0, R8, 0x1f, RZ ;  /* 0x0000001f08000819 */ /* 0x002fe200000006ff */
[----:B------:R-:W-:Y:S03]  /*4570*/  UMOV UR5, UR11 ;  /* 0x0000000b00057c82 */ /* 0x000fe60008000000 */
[----:B------:R2:W3:Y:S01]  /*4580*/  @P0 SYNCS.PHASECHK.TRANS64.TRYWAIT P2, [UR10], R0 ;  /* 0x00000000ff0005a7 */ /* 0x0004e2000804110a */
[----:B------:R-:W-:Y:S03]  /*4590*/  UIADD3 UR10, UPT, UPT, UR7, 0xd0, URZ ;  /* 0x000000d0070a7890 */ /* 0x000fe6000fffe0ff */
[----:B------:R-:W-:Y:S02]  /*45a0*/  UMOV UR7, 0xc0004010 ;  /* 0xc000401000077882 */ /* 0x000fe40000000000 */
[----:B------:R2:W-:Y:S01]  /*45b0*/  UTCHMMA gdesc[UR8], gdesc[UR6], tmem[UR15], tmem[UR20], idesc[UR21], UP2 ;  /* 0x00ff1406080075ea */ /* 0x0005e2000900000f */
[----:B------:R-:W-:Y:S03]  /*45c0*/  UPLOP3.LUT UP2, UPT, UPT, UPT, UPT, 0x80, 0x8 ;  /* 0x000000000008789c */ /* 0x000fe60003f4f070 */
[----:B------:R2:W-:Y:S01]  /*45d0*/  UTCBAR.MULTICAST [UR10], URZ, UR16 ;  /* 0x000000ff0a0073e9 */ /* 0x0005e20008000810 */
[----:B------:R-:W-:Y:S07]  /*45e0*/  BRA.U UP3, `(.L_x_88) ;  /* 0xfffffffd038c7547 */ /* 0x000fee000b83ffff */
.L_x_85:
[----:B------:R-:W-:Y:S01]  /*45f0*/  UIADD3 UR5, UPT, UPT, UR18, 0x1, URZ ;  /* 0x0000000112057890 */ /* 0x000fe2000fffe0ff */
[C---:B------:R-:W-:Y:S01]  /*4600*/  ISETP.NE.AND P0, PT, R10.reuse, 0x2, PT ;  /* 0x000000020a00780c */ /* 0x040fe20003f05270 */
[----:B--2---:R-:W-:Y:S02]  /*4610*/  UIADD3 UR6, UPT, UPT, UR19, 0x1f0, URZ ;  /* 0x000001f013067890 */ /* 0x004fe4000fffe0ff */
[----:B------:R-:W-:Y:S01]  /*4620*/  UISETP.NE.AND UP0, UPT, UR5, 0x4, UPT ;  /* 0x000000040500788c */ /* 0x000fe2000bf05270 */
[----:B-1----:R-:W-:Y:S02]  /*4630*/  SEL R0, RZ, 0x1, P0 ;  /* 0x00000001ff007807 */ /* 0x002fe40000000000 */
[----:B------:R-:W-:Y:S01]  /*4640*/  SEL R10, R10, RZ, P0 ;  /* 0x000000ff0a0a7207 */ /* 0x000fe20000000000 */
[----:B------:R-:W-:Y:S01]  /*4650*/  USEL UR7, URZ, 0x1, UP0 ;  /* 0x00000001ff077887 */ /* 0x000fe20008000000 */
[----:B------:R-:W-:Y:S01]  /*4660*/  LOP3.LUT R9, R9, R0, RZ, 0x3c, !PT ;  /* 0x0000000009097212 */ /* 0x000fe200078e3cff */
[----:B------:R-:W-:Y:S01]  /*4670*/  USEL UR18, UR5, URZ, UP0 ;  /* 0x000000ff05127287 */ /* 0x000fe20008000000 */
[----:B------:R1:W-:Y:S03]  /*4680*/  UTCBAR [UR6], URZ ;  /* 0x000000ff060073e9 */ /* 0x0003e600080000ff */
[----:B------:R-:W-:Y:S01]  /*4690*/  LOP3.LUT R11, R11, UR7, RZ, 0x3c, !PT ;  /* 0x000000070b0b7c12 */ /* 0x000fe2000f8e3cff */
[----:B------:R-:W-:Y:S07]  /*46a0*/  @P1 BRA `(.L_x_89) ;  /* 0xfffffff800c81947 */ /* 0x000fee000383ffff */
[----:B------:R-:W2:Y:S01]  /*46b0*/  S2UR UR8, SR_CgaCtaId ;  /* 0x00000000000879c3 */ /* 0x000ea20000008800 */
[----:B------:R-:W-:Y:S01]  /*46c0*/  ELECT P0, URZ, PT ;  /* 0x0000000000ff782f */ /* 0x000fe20003800000 */
[----:B------:R-:W-:Y:S01]  /*46d0*/  IMAD.MOV.U32 R0, RZ, RZ, 0x1 ;  /* 0x00000001ff007424 */ /* 0x000fe200078e00ff */
[----:B------:R-:W-:Y:S01]  /*46e0*/  UIADD3 UR14, UPT, UPT, UR14, 0x210, URZ ;  /* 0x000002100e0e7890 */ /* 0x000fe2000fffe0ff */
[----:B------:R-:W-:Y:S01]  /*46f0*/  SHF.L.U32 R3, R11, 0x1f, RZ ;  /* 0x0000001f0b037819 */ /* 0x000fe200000006ff */
[----:B------:R-:W-:-:S03]  /*4700*/  UMOV UR4, 0x40 ;  /* 0x0000004000047882 */ /* 0x000fc60000000000 */
[----:B------:R-:W-:Y:S01]  /*4710*/  UVIRTCOUNT.DEALLOC.SMPOOL 0x80 ;  /* 0x000000800000784c */ /* 0x000fe20000000000 */
[----:B--2---:R-:W-:Y:S02]  /*4720*/  ULEA UR8, UR8, UR4, 0x18 ;  /* 0x0000000408087291 */ /* 0x004fe4000f8ec0ff */
[----:B------:R-:W-:-:S07]  /*4730*/  ULEA UR4, UR18, UR14, 0x3 ;  /* 0x0000000e12047291 */ /* 0x000fce000f8e18ff */
[----:B------:R2:W-:Y:S02]  /*4740*/  @P0 STS.U8 [UR8+0x1c], R0 ;  /* 0x00001c00ff000988 */ /* 0x0005e40008000008 */
[----:B------:R-:W4:Y:S02]  /*4750*/  SYNCS.PHASECHK.TRANS64.TRYWAIT P0, [UR4], R3 ;  /* 0x00000003ff0075a7 */ /* 0x000f240008001104 */
[----:B--2-4-:R-:W-:Y:S05]  /*4760*/  @!P0 BRA `(.L_x_90) ;  /* 0x0000005400188947 */ /* 0x014fea0003800000 */
.L_x_200:
[----:B------:R-:W-:-:S04]  /*4770*/  UIADD3 UR4, UPT, UPT, UR18, 0x1, URZ ;  /* 0x0000000112047890 */ /* 0x000fc8000fffe0ff */
[----:B------:R-:W-:-:S04]  /*4780*/  UISETP.NE.AND UP0, UPT, UR4, 0x4, UPT ;  /* 0x000000040400788c */ /* 0x000fc8000bf05270 */
[----:B-1----:R-:W-:Y:S02]  /*4790*/  USEL UR6, URZ, 0x1, UP0 ;  /* 0x00000001ff067887 */ /* 0x002fe40008000000 */
[----:B------:R-:W-:-:S04]  /*47a0*/  USEL UR4, UR4, URZ, UP0 ;  /* 0x000000ff04047287 */ /* 0x000fc80008000000 */
[----:B------:R-:W-:Y:S01]  /*47b0*/  ULEA UR5, UR4, UR14, 0x3 ;  /* 0x0000000e04057291 */ /* 0x000fe2000f8e18ff */
[----:B------:R-:W-:-:S04]  /*47c0*/  LOP3.LUT R2, R11, UR6, RZ, 0x3c, !PT ;  /* 0x000000060b027c12 */ /* 0x000fc8000f8e3cff */
[----:B--2---:R-:W-:-:S04]  /*47d0*/  SHF.L.U32 R3, R2, 0x1f, RZ ;  /* 0x0000001f02037819 */ /* 0x004fc800000006ff */
[----:B------:R-:W1:Y:S02]  /*47e0*/  SYNCS.PHASECHK.TRANS64.TRYWAIT P0, [UR5], R3 ;  /* 0x00000003ff0075a7 */ /* 0x000e640008001105 */
[----:B-1----:R-:W-:Y:S05]  /*47f0*/  @!P0 BRA `(.L_x_91) ;  /* 0x00000054000c8947 */ /* 0x002fea0003800000 */
.L_x_202:
        /* <DEDUP_REMOVED lines=9> */
.L_x_204:
[----:B------:R-:W-:-:S04]  /*4890*/  UIADD3 UR4, UPT, UPT, UR4, 0x1, URZ ;  /* 0x0000000104047890 */ /* 0x000fc8000fffe0ff */
[----:B------:R-:W-:-:S04]  /*48a0*/  UISETP.NE.AND UP0, UPT, UR4, 0x4, UPT ;  /* 0x000000040400788c */ /* 0x000fc8000bf05270 */
[----:B------:R-:W-:Y:S02]  /*48b0*/  USEL UR5, URZ, 0x1, UP0 ;  /* 0x00000001ff057887 */ /* 0x000fe40008000000 */
[----:B------:R-:W-:-:S04]  /*48c0*/  USEL UR4, UR4, URZ, UP0 ;  /* 0x000000ff04047287 */ /* 0x000fc80008000000 */
[----:B------:R-:W-:Y:S01]  /*48d0*/  ULEA UR4, UR4, UR14, 0x3 ;  /* 0x0000000e04047291 */ /* 0x000fe2000f8e18ff */
[----:B-1----:R-:W-:-:S04]  /*48e0*/  LOP3.LUT R3, R2, UR5, RZ, 0x3c, !PT ;  /* 0x0000000502037c12 */ /* 0x002fc8000f8e3cff */
[----:B------:R-:W-:-:S04]  /*48f0*/  SHF.L.U32 R3, R3, 0x1f, RZ ;  /* 0x0000001f03037819 */ /* 0x000fc800000006ff */
[----:B------:R-:W1:Y:S02]  /*4900*/  SYNCS.PHASECHK.TRANS64.TRYWAIT P0, [UR4], R3 ;  /* 0x00000003ff0075a7 */ /* 0x000e640008001104 */
[----:B-1----:R-:W-:Y:S05]  /*4910*/  @!P0 BRA `(.L_x_93) ;  /* 0x0000005000f48947 */ /* 0x002fea0003800000 */
.L_x_206:
[----:B------:R-:W-:Y:S01]  /*4920*/  NOP ;  /* 0x0000000000007918 */ /* 0x000fe20000000000 */
[----:B-1----:R-:W1:Y:S01]  /*4930*/  LDS R0, [UR8+0x14] ;  /* 0x00001408ff007984 */ /* 0x002e620008000800 */
[----:B------:R-:W-:Y:S01]  /*4940*/  ULOP3.LUT UR4, UR24, 0xffff, URZ, 0xc0, !UPT ;  /* 0x0000ffff18047892 */ /* 0x000fe2000f8ec0ff */
[----:B------:R-:W-:Y:S01]  /*4950*/  UMOV UR5, 0xffff ;  /* 0x0000ffff00057882 */ /* 0x000fe20000000000 */
[----:B------:R-:W-:Y:S02]  /*4960*/  UMOV UR6, 0x1 ;  /* 0x0000000100067882 */ /* 0x000fe40000000000 */
[----:B------:R-:W-:-:S04]  /*4970*/  USHF.R.U32.HI UR4, URZ, 0x5, UR4 ;  /* 0x00000005ff047899 */ /* 0x000fc80008011604 */
[----:B------:R-:W-:Y:S02]  /*4980*/  USHF.L.U32 UR5, UR5, UR4, URZ ;  /* 0x0000000405057299 */ /* 0x000fe400080006ff */
[----:B------:R-:W-:-:S04]  /*4990*/  USHF.L.U32 UR4, UR6, UR4, URZ ;  /* 0x0000000406047299 */ /* 0x000fc800080006ff */
[----:B-1----:R-:W-:-:S04]  /*49a0*/  LOP3.LUT R0, R0, UR5, RZ, 0xc0, !PT ;  /* 0x0000000500007c12 */ /* 0x002fc8000f8ec0ff */
[----:B------:R-:W-:-:S13]  /*49b0*/  ISETP.NE.AND P0, PT, R0, UR5, PT ;  /* 0x0000000500007c0c */ /* 0x000fda000bf05270 */
[----:B------:R-:W-:Y:S05]  /*49c0*/  @P0 BRA `(.L_x_94) ;  /* 0x0000000000580947 */ /* 0x000fea0003800000 */
[----:B------:R-:W1:Y:S02]  /*49d0*/  LDS R0, [UR8+0x18] ;  /* 0x00001808ff007984 */ /* 0x000e640008000800 */
[----:B-1----:R-:W-:-:S04]  /*49e0*/  LOP3.LUT R0, R0, UR4, RZ, 0xc0, !PT ;  /* 0x0000000400007c12 */ /* 0x002fc8000f8ec0ff */
[----:B------:R-:W-:-:S13]  /*49f0*/  ISETP.NE.AND P0, PT, R0, UR4, PT ;  /* 0x0000000400007c0c */ /* 0x000fda000bf05270 */
[----:B------:R-:W-:Y:S05]  /*4a00*/  @P0 BRA `(.L_x_95) ;  /* 0x00000000003c0947 */ /* 0x000fea0003800000 */
[----:B------:R-:W1:Y:S01]  /*4a10*/  S2R R2, SR_LANEID ;  /* 0x0000000000027919 */ /* 0x000e620000000000 */
[----:B------:R-:W-:Y:S01]  /*4a20*/  ULOP3.LUT UR5, URZ, UR5, URZ, 0x33, !UPT ;  /* 0x00000005ff057292 */ /* 0x000fe2000f8e33ff */
[----:B------:R-:W-:Y:S01]  /*4a30*/  LOP3.LUT R4, RZ, UR4, RZ, 0x33, !PT ;  /* 0x00000004ff047c12 */ /* 0x000fe2000f8e33ff */
[----:B------:R-:W-:Y:S02]  /*4a40*/  VOTEU.ANY UR4, UPT, PT ;  /* 0x0000000000047886 */ /* 0x000fe400038e0100 */
[----:B------:R-:W-:Y:S01]  /*4a50*/  UFLO.U32 UR4, UR4 ;  /* 0x00000004000472bd */ /* 0x000fe200080e0000 */
[----:B------:R-:W2:Y:S01]  /*4a60*/  REDUX UR6, R4 ;  /* 0x00000000040673c4 */ /* 0x000ea20000000000 */
[----:B------:R-:W-:-:S06]  /*4a70*/  IMAD.U32 R0, RZ, RZ, UR5 ;  /* 0x00000005ff007e24 */ /* 0x000fcc000f8e00ff */
[----:B------:R4:W-:Y:S01]  /*4a80*/  UTCATOMSWS.AND URZ, UR5 ;  /* 0x0000000500ff79e3 */ /* 0x0009e20008000000 */
[----:B------:R-:W3:Y:S01]  /*4a90*/  REDUX UR7, R0 ;  /* 0x00000000000773c4 */ /* 0x000ee20000000000 */
[----:B-1----:R-:W-:Y:S01]  /*4aa0*/  ISETP.EQ.U32.AND P0, PT, R2, UR4, PT ;  /* 0x0000000402007c0c */ /* 0x002fe2000bf02070 */
[----:B--2---:R-:W-:Y:S01]  /*4ab0*/  IMAD.U32 R2, RZ, RZ, UR6 ;  /* 0x00000006ff027e24 */ /* 0x004fe2000f8e00ff */
[----:B---3--:R-:W-:-:S11]  /*4ac0*/  MOV R3, UR7 ;  /* 0x0000000700037c02 */ /* 0x008fd60008000f00 */
[----:B------:R4:W-:Y:S04]  /*4ad0*/  @P0 ATOMS.AND RZ, [UR8+0x14], R3 ;  /* 0x00001403ffff098c */ /* 0x0009e8000a800008 */
[----:B------:R4:W-:Y:S01]  /*4ae0*/  @P0 ATOMS.AND RZ, [UR8+0x18], R2 ;  /* 0x00001802ffff098c */ /* 0x0009e2000a800008 */
[----:B------:R-:W-:Y:S05]  /*4af0*/  BRA `(.L_x_96) ;  /* 0x0000000000147947 */ /* 0x000fea0003800000 */
.L_x_95:
[----:B------:R-:W-:Y:S02]  /*4b00*/  MOV R2, 0x4b20 ;  /* 0x00004b2000027802 */ /* 0x000fe40000000f00 */
[----:B---3-5:R-:W-:Y:S05]  /*4b10*/  CALL.REL.NOINC `($__internal_0_$__cuda_sm10x_tcgen05_guardrail_trap_col_being_dealloced_not_returned_by_alloc) ;  /* 0x0000005400247944 */ /* 0x028fea0003c00000 */
[----:B------:R-:W-:Y:S05]  /*4b20*/  BRA `(.L_x_96) ;  /* 0x0000000000087947 */ /* 0x000fea0003800000 */
.L_x_94:
[----:B------:R-:W-:Y:S02]  /*4b30*/  MOV R2, 0x4b50 ;  /* 0x00004b5000027802 */ /* 0x000fe40000000f00 */
[----:B---3-5:R-:W-:Y:S05]  /*4b40*/  CALL.REL.NOINC `($__internal_2_$__cuda_sm10x_tcgen05_guardrail_trap_unallocated_columns_being_dealloced) ;  /* 0x0000005400307944 */ /* 0x028fea0003c00000 */
.L_x_96:
[----:B------:R-:W-:Y:S01]  /*4b50*/  NOP ;  /* 0x0000000000007918 */ /* 0x000fe20000000000 */
[----:B----4-:R-:W-:Y:S05]  /*4b60*/  EXIT ;  /* 0x000000000000794d */ /* 0x010fea0003800000 */
.L_x_78:
[----:B------:R-:W-:-:S09]  /*4b70*/  UISETP.NE.OR UP0, UPT, UR20, 0x3, !UP2 ;  /* 0x000000031400788c */ /* 0x000fd2000d705670 */
[----:B------:R-:W-:Y:S05]  /*4b80*/  BRA.U UP0, `(.L_x_97) ;  /* 0x0000000d00d47547 */ /* 0x000fea000b800000 */
[----:B------:R-:W1:Y:S01]  /*4b90*/  LDCU.64 UR4, c[0x0][0x888] ;  /* 0x00011100ff0477ac */ /* 0x000e620008000a00 */
[----:B------:R-:W2:Y:S01]  /*4ba0*/  LDC.64 R12, c[0x0][0x348] ;  /* 0x0000d200ff0c7b82 */ /* 0x000ea20000000a00 */
[----:B------:R-:W-:Y:S02]  /*4bb0*/  HFMA2 R9, -RZ, RZ, 0, 0 ;  /* 0x00000000ff097431 */ /* 0x000fe400000001ff */
[----:B------:R-:W-:Y:S01]  /*4bc0*/  IMAD.MOV.U32 R11, RZ, RZ, 0x1 ;  /* 0x00000001ff0b7424 */ /* 0x000fe200078e00ff */
[----:B------:R-:W3:Y:S01]  /*4bd0*/  LDCU UR43, c[0x0][0x370] ;  /* 0x00006e00ff2b77ac */ /* 0x000ee20008000800 */
[----:B------:R-:W-:Y:S01]  /*4be0*/  IMAD.MOV.U32 R10, RZ, RZ, RZ ;  /* 0x000000ffff0a7224 */ /* 0x000fe200078e00ff */
[----:B------:R-:W-:Y:S01]  /*4bf0*/  MOV R8, 0x5000 ;  /* 0x0000500000087802 */ /* 0x000fe20000000f00 */
[----:B------:R-:W3:Y:S01]  /*4c00*/  LDCU.128 UR52, c[0x0][0xb10] ;  /* 0x00016200ff3477ac */ /* 0x000ee20008000c00 */
[----:B------:R-:W4:Y:S01]  /*4c10*/  LDCU UR37, c[0x0][0x374] ;  /* 0x00006e80ff2577ac */ /* 0x000f220008000800 */
[----:B------:R-:W4:Y:S01]  /*4c20*/  LDCU.64 UR40, c[0x0][0x890] ;  /* 0x00011200ff2877ac */ /* 0x000f220008000a00 */
[----:B-1----:R-:W-:Y:S01]  /*4c30*/  UISETP.NE.U32.AND UP0, UPT, UR4, URZ, UPT ;  /* 0x000000ff0400728c */ /* 0x002fe2000bf05070 */
[----:B------:R-:W1:Y:S01]  /*4c40*/  LDCU UR15, c[0x0][0xb0c] ;  /* 0x00016180ff0f77ac */ /* 0x000e620008000800 */
[----:B------:R-:W2:Y:S01]  /*4c50*/  LDCU UR50, c[0x0][0xb20] ;  /* 0x00016400ff3277ac */ /* 0x000ea20008000800 */
[----:B------:R-:W2:Y:S01]  /*4c60*/  LDCU UR4, c[0x0][0xb30] ;  /* 0x00016600ff0477ac */ /* 0x000ea20008000800 */
[----:B---3--:R-:W-:-:S02]  /*4c70*/  UIMAD.WIDE.U32 UR8, UR43, UR52, URZ ;  /* 0x000000342b0872a5 */ /* 0x008fc4000f8e00ff */
[----:B----4-:R-:W-:Y:S02]  /*4c80*/  UIMAD.WIDE.U32 UR10, UR37, UR55, URZ ;  /* 0x00000037250a72a5 */ /* 0x010fe4000f8e00ff */
[----:B------:R-:W-:Y:S02]  /*4c90*/  UISETP.NE.U32.AND UP6, UPT, UR40, URZ, UPT ;  /* 0x000000ff2800728c */ /* 0x000fe4000bfc5070 */
[----:B------:R-:W-:Y:S01]  /*4ca0*/  UISETP.NE.AND.EX UP5, UPT, UR5, URZ, UPT, UP0 ;  /* 0x000000ff0500728c */ /* 0x000fe2000bfa5300 */
[----:B------:R-:W-:Y:S01]  /*4cb0*/  UMOV UR6, 0x400 ;  /* 0x0000040000067882 */ /* 0x000fe20000000000 */
[----:B------:R-:W-:Y:S01]  /*4cc0*/  UISETP.NE.AND UP0, UPT, UR42, 0x1, UPT ;  /* 0x000000012a00788c */ /* 0x000fe2000bf05270 */
[----:B------:R-:W-:Y:S01]  /*4cd0*/  UMOV UR8, UR9 ;  /* 0x0000000900087c82 */ /* 0x000fe20008000000 */
[----:B------:R-:W-:Y:S01]  /*4ce0*/  UMOV UR45, UR11 ;  /* 0x0000000b002d7c82 */ /* 0x000fe20008000000 */
[----:B------:R-:W-:Y:S02]  /*4cf0*/  USEL UR49, URZ, 0x1, UP4 ;  /* 0x00000001ff317887 */ /* 0x000fe4000a000000 */
[----:B-1----:R-:W-:Y:S01]  /*4d00*/  UISETP.NE.AND UP0, UPT, UR15, 0x1, UPT ;  /* 0x000000010f00788c */ /* 0x002fe2000bf05270 */
[----:B------:R-:W-:Y:S01]  /*4d10*/  UMOV UR21, URZ ;  /* 0x000000ff00157c82 */ /* 0x000fe20008000000 */
[----:B------:R-:W-:-:S02]  /*4d20*/  UPLOP3.LUT UP1, UPT, UPT, UPT, UPT, 0x40, 0x4 ;  /* 0x000000000004789c */ /* 0x000fc40003f2e870 */
[----:B------:R-:W-:Y:S01]  /*4d30*/  UISETP.GE.AND UP2, UPT, UR42, 0x1, UPT ;  /* 0x000000012a00788c */ /* 0x000fe2000bf46270 */
[----:B------:R-:W1:Y:S01]  /*4d40*/  LDCU.64 UR22, c[0x0][0xb28] ;  /* 0x00016500ff1677ac */ /* 0x000e620008000a00 */
[----:B------:R-:W-:Y:S02]  /*4d50*/  ULEA UR6, UR44, UR6, 0x18 ;  /* 0x000000062c067291 */ /* 0x000fe4000f8ec0ff */
[----:B------:R-:W-:Y:S02]  /*4d60*/  UISETP.NE.AND.EX UP6, UPT, UR41, URZ, UPT, UP6 ;  /* 0x000000ff2900728c */ /* 0x000fe4000bfc5360 */
[----:B------:R-:W-:Y:S02]  /*4d70*/  USHF.R.U32.HI UR46, URZ, UR53, UR8 ;  /* 0x00000035ff2e7299 */ /* 0x000fe40008011608 */
[----:B--2---:R-:W-:Y:S02]  /*4d80*/  USHF.R.U32.HI UR45, URZ, UR50, UR45 ;  /* 0x00000032ff2d7299 */ /* 0x004fe4000801162d */
[----:B------:R-:W-:-:S02]  /*4d90*/  UISETP.NE.AND UP0, UPT, UR54, 0x1, UPT ;  /* 0x000000013600788c */ /* 0x000fc4000bf05270 */
[----:B------:R-:W-:-:S11]  /*4da0*/  UISETP.NE.AND UP4, UPT, UR4, 0x1, UPT ;  /* 0x000000010400788c */ /* 0x000fd6000bf85270 */
.L_x_105:
[C---:B------:R-:W-:Y:S02]  /*4db0*/  LEA R3, R10.reuse, UR6, 0x3 ;  /* 0x000000060a037c11 */ /* 0x040fe4000f8e18ff */
[----:B------:R-:W-:Y:S02]  /*4dc0*/  SHF.L.U32 R0, R9, 0x1f, RZ ;  /* 0x0000001f09007819 */ /* 0x000fe400000006ff */
[----:B------:R-:W-:Y:S02]  /*4dd0*/  LEA R5, R10, UR6, 0x4 ;  /* 0x000000060a057c11 */ /* 0x000fe4000f8e20ff */
[----:B--2---:R-:W2:Y:S02]  /*4de0*/  SYNCS.PHASECHK.TRANS64.TRYWAIT P0, [R3+URZ+0x1d0], R0 ;  /* 0x0001d000030075a7 */ /* 0x004ea400080011ff */
[----:B--2---:R-:W-:Y:S05]  /*4df0*/  @!P0 BRA `(.L_x_98) ;  /* 0x0000004c00d48947 */ /* 0x004fea0003800000 */
.L_x_207:
[----:B------:R-:W3:Y:S01]  /*4e00*/  LDS.128 R4, [R5+0x260] ;  /* 0x0002600005047984 */ /* 0x000ee20000000c00 */
[----:B------:R-:W-:Y:S01]  /*4e10*/  UISETP.GE.AND UP0, UPT, UR42, 0x1, UPT ;  /* 0x000000012a00788c */ /* 0x000fe2000bf06270 */
[----:B------:R-:W-:Y:S01]  /*4e20*/  @!PT LDS RZ, [RZ] ;  /* 0x00000000fffff984 */ /* 0x000fe20000000800 */
[----:B------:R-:W-:Y:S01]  /*4e30*/  @!PT LDS RZ, [RZ] ;  /* 0x00000000fffff984 */ /* 0x000fe20000000800 */
[----:B------:R-:W-:Y:S01]  /*4e40*/  @!PT LDS RZ, [RZ] ;  /* 0x00000000fffff984 */ /* 0x000fe20000000800 */
[----:B------:R-:W-:Y:S01]  /*4e50*/  @!PT LDS RZ, [RZ] ;  /* 0x00000000fffff984 */ /* 0x000fe20000000800 */
[----:B------:R4:W-:Y:S06]  /*4e60*/  MEMBAR.ALL.CTA ;  /* 0x0000000000007992 */ /* 0x0009ec0000008000 */
[----:B----4-:R-:W4:Y:S01]  /*4e70*/  FENCE.VIEW.ASYNC.S ;  /* 0x00000000000073c6 */ /* 0x010f220000000000 */
[----:B---3--:R-:W-:Y:S11]  /*4e80*/  LOP3.LUT P0, RZ, R6, 0x1, RZ, 0xc0, !PT ;  /* 0x0000000106ff7812 */ /* 0x008ff6000780c0ff */
[----:B------:R-:W-:Y:S02]  /*4e90*/  @!UPT UIADD3 URZ, UPT, UPT, URZ, URZ, URZ ;  /* 0x000000fffffff290 */ /* 0x000fe4000fffe0ff */
[----:B----4-:R-:W-:Y:S01]  /*4ea0*/  VOTEU.ANY UP2, P0 ;  /* 0x0000000000ff7886 */ /* 0x010fe20000040100 */
[----:B------:R-:W-:Y:S11]  /*4eb0*/  PLOP3.LUT P0, PT, PT, PT, UP2, 0x80, 0x8 ;  /* 0x000000000008781c */ /* 0x000ff60003f0f028 */
[----:B------:R-:W-:Y:S02]  /*4ec0*/  @!UPT UIADD3 URZ, UPT, UPT, URZ, URZ, URZ ;  /* 0x000000fffffff290 */ /* 0x000fe4000fffe0ff */
[----:B--2---:R-:W-:Y:S02]  /*4ed0*/  @P0 SHF.R.U32.HI R0, RZ, 0x10, R5 ;  /* 0x00000010ff000819 */ /* 0x004fe40000011605 */
[----:B------:R-:W-:Y:S02]  /*4ee0*/  @P0 MOV R2, R4 ;  /* 0x0000000400020202 */ /* 0x000fe40000000f00 */
[----:B------:R-:W-:Y:S01]  /*4ef0*/  @P0 R2UR UR4, R0 ;  /* 0x00000000000402ca */ /* 0x000fe200000e0000 */
[----:B------:R-:W-:Y:S01]  /*4f00*/  VIADD R0, R3, 0x1e0 ;  /* 0x000001e003007836 */ /* 0x000fe20000000000 */
[----:B------:R-:W-:Y:S02]  /*4f10*/  @P0 LOP3.LUT R4, R5, 0xffff, RZ, 0xc0, !PT ;  /* 0x0000ffff05040812 */ /* 0x000fe400078ec0ff */
[----:B------:R-:W-:Y:S02]  /*4f20*/  @P0 R2UR UR7, R2 ;  /* 0x00000000020702ca */ /* 0x000fe400000e0000 */
[----:B------:R-:W-:Y:S02]  /*4f30*/  PRMT R0, RZ, 0x654, R0 ;  /* 0x00000654ff007816 */ /* 0x000fe40000000000 */
[----:B------:R-:W-:Y:S02]  /*4f40*/  @P0 R2UR UR5, R4 ;  /* 0x00000000040502ca */ /* 0x000fe400000e0000 */
[----:B------:R2:W-:Y:S03]  /*4f50*/  SYNCS.ARRIVE.TRANS64.RED.A1T0 RZ, [R0+URZ], RZ ;  /* 0x000000ff00ff79a7 */ /* 0x0005e600081004ff */
[----:B------:R-:W-:Y:S04]  /*4f60*/  @UP2 UMOV UR29, UR4 ;  /* 0x00000004001d2c82 */ /* 0x000fe80008000000 */
[----:B------:R-:W-:Y:S04]  /*4f70*/  @UP2 UMOV UR14, UR7 ;  /* 0x00000007000e2c82 */ /* 0x000fe80008000000 */
[----:B------:R-:W-:Y:S01]  /*4f80*/  @UP2 UMOV UR13, UR5 ;  /* 0x00000005000d2c82 */ /* 0x000fe20008000000 */
[----:B------:R-:W-:Y:S05]  /*4f90*/  BRA.U !UP0, `(.L_x_99) ;  /* 0x0000000108c07547 */ /* 0x000fea000b800000 */
[----:B------:R-:W-:Y:S02]  /*4fa0*/  UIMAD.WIDE.U32 UR10, UR13, UR55, URZ ;  /* 0x000000370d0a72a5 */ /* 0x000fe4000f8e00ff */
[----:B------:R-:W-:Y:S02]  /*4fb0*/  UP2UR UR12, UPR, URZ, 0x4 ;  /* 0x00000004ff0c7883 */ /* 0x000fe40008000000 */
[----:B------:R-:W-:Y:S02]  /*4fc0*/  UISETP.NE.AND UP2, UPT, UR54, 0x1, UPT ;  /* 0x000000013600788c */ /* 0x000fe4000bf45270 */
[----:B------:R-:W-:Y:S02]  /*4fd0*/  UIMAD.WIDE.U32 UR16, UR14, UR52, URZ ;  /* 0x000000340e1072a5 */ /* 0x000fe4000f8e00ff */
[----:B------:R-:W-:Y:S02]  /*4fe0*/  USEL UR4, UR37, UR45, !UP2 ;  /* 0x0000002d25047287 */ /* 0x000fe4000d000000 */
[----:B------:R-:W-:Y:S02]  /*4ff0*/  UISETP.NE.AND UP0, UPT, UR15, 0x1, UPT ;  /* 0x000000010f00788c */ /* 0x000fe4000bf05270 */
[----:B------:R-:W-:Y:S02]  /*5000*/  UP2UR UR20, UPR, URZ, 0x2 ;  /* 0x00000002ff147883 */ /* 0x000fe40008000000 */
[----:B------:R-:W-:Y:S02]  /*5010*/  UISETP.NE.AND UP1, UPT, UR42, 0x1, UPT ;  /* 0x000000012a00788c */ /* 0x000fe4000bf25270 */
[----:B-1----:R-:W-:Y:S02]  /*5020*/  UIMAD.WIDE.U32 UR18, UR4, UR22, URZ ;  /* 0x00000016041272a5 */ /* 0x002fe4000f8e00ff */
[----:B------:R-:W-:Y:S01]  /*5030*/  USEL UR8, UR43, UR46, !UP0 ;  /* 0x0000002e2b087287 */ /* 0x000fe2000c000000 */
[----:B------:R-:W-:Y:S02]  /*5040*/  UMOV UR5, UR11 ;  /* 0x0000000b00057c82 */ /* 0x000fe40008000000 */
[----:B------:R-:W-:Y:S02]  /*5050*/  USHF.R.U32.HI UR7, URZ, UR50, UR5 ;  /* 0x00000032ff077299 */ /* 0x000fe40008011605 */
[----:B------:R-:W-:Y:S02]  /*5060*/  UIMAD.WIDE.U32 UR24, UR8, UR22, URZ ;  /* 0x00000016081872a5 */ /* 0x000fe4000f8e00ff */
[----:B------:R-:W-:Y:S02]  /*5070*/  USEL UR7, UR13, UR7, !UP2 ;  /* 0x000000070d077287 */ /* 0x000fe4000d000000 */
[----:B------:R-:W-:Y:S02]  /*5080*/  UISETP.NE.AND UP2, UPT, UR12, URZ, UPT ;  /* 0x000000ff0c00728c */ /* 0x000fe4000bf45270 */
[----:B------:R-:W-:Y:S01]  /*5090*/  UIMAD.WIDE.U32 UR10, UR7, UR22, URZ ;  /* 0x00000016070a72a5 */ /* 0x000fe2000f8e00ff */
[----:B------:R-:W-:Y:S02]  /*50a0*/  UMOV UR5, UR17 ;  /* 0x0000001100057c82 */ /* 0x000fe40008000000 */
[----:B------:R-:W-:Y:S03]  /*50b0*/  USHF.R.U32.HI UR9, URZ, UR53, UR5 ;  /* 0x00000035ff097299 */ /* 0x000fe60008011605 */
[----:B------:R-:W-:Y:S02]  /*50c0*/  UMOV UR5, UR19 ;  /* 0x0000001300057c82 */ /* 0x000fe40008000000 */
[----:B------:R-:W-:Y:S03]  /*50d0*/  @UP1 USHF.R.U32.HI UR4, URZ, UR23, UR5 ;  /* 0x00000017ff041299 */ /* 0x000fe60008011605 */
[----:B------:R-:W-:Y:S01]  /*50e0*/  UMOV UR5, UR25 ;  /* 0x0000001900057c82 */ /* 0x000fe20008000000 */
[----:B------:R-:W-:Y:S02]  /*50f0*/  UIMAD UR4, UR42, UR4, URZ ;  /* 0x000000042a0472a4 */ /* 0x000fe4000f8e02ff */
[----:B------:R-:W-:Y:S02]  /*5100*/  @UP1 USHF.R.U32.HI UR8, URZ, UR23, UR5 ;  /* 0x00000017ff081299 */ /* 0x000fe40008011605 */
[----:B------:R-:W-:Y:S02]  /*5110*/  USEL UR5, UR14, UR9, !UP0 ;  /* 0x000000090e057287 */ /* 0x000fe4000c000000 */
[----:B------:R-:W-:Y:S02]  /*5120*/  UIMAD UR9, UR42, UR8, URZ ;  /* 0x000000082a0972a4 */ /* 0x000fe4000f8e02ff */
[----:B------:R-:W-:Y:S03]  /*5130*/  UISETP.GE.AND UP0, UPT, UR7, UR4, UPT ;  /* 0x000000040700728c */ /* 0x000fe6000bf06270 */
[----:B------:R-:W-:Y:S01]  /*5140*/  UMOV UR4, UR11 ;  /* 0x0000000b00047c82 */ /* 0x000fe20008000000 */
[----:B------:R-:W-:Y:S02]  /*5150*/  UISETP.GE.OR UP0, UPT, UR5, UR9, UP0 ;  /* 0x000000090500728c */ /* 0x000fe40008706670 */
[----:B------:R-:W-:Y:S02]  /*5160*/  USHF.R.U32.HI UR4, URZ, UR23, UR4 ;  /* 0x00000017ff047299 */ /* 0x000fe40008011604 */
[----:B------:R-:W-:Y:S02]  /*5170*/  UIMAD.WIDE.U32 UR10, UR5, UR22, URZ ;  /* 0x00000016050a72a5 */ /* 0x000fe4000f8e00ff */
[----:B------:R-:W-:Y:S04]  /*5180*/  USEL UR12, UR7, UR4, !UP1 ;  /* 0x00000004070c7287 */ /* 0x000fe8000c800000 */
[----:B------:R-:W-:Y:S01]  /*5190*/  UIADD3 UR9, UPT, UPT, -UR12, URZ, URZ ;  /* 0x000000ff0c097290 */ /* 0x000fe2000fffe1ff */
[----:B------:R-:W-:Y:S02]  /*51a0*/  @!UP0 UMOV UR4, UR11 ;  /* 0x0000000b00048c82 */ /* 0x000fe40008000000 */
[----:B------:R-:W-:Y:S02]  /*51b0*/  @!UP0 USHF.R.U32.HI UR4, URZ, UR23, UR4 ;  /* 0x00000017ff048299 */ /* 0x000fe40008011604 */
[----:B------:R-:W-:Y:S02]  /*51c0*/  UIMAD UR9, UR42, UR9, UR7 ;  /* 0x000000092a0972a4 */ /* 0x000fe4000f8e0207 */
[----:B------:R-:W-:Y:S02]  /*51d0*/  @!UP0 USEL UR4, UR5, UR4, !UP1 ;  /* 0x0000000405048287 */ /* 0x000fe4000c800000 */
[----:B------:R-:W-:Y:S02]  /*51e0*/  UISETP.NE.AND UP1, UPT, UR20, URZ, UPT ;  /* 0x000000ff1400728c */ /* 0x000fe4000bf25270 */
[----:B------:R-:W-:Y:S02]  /*51f0*/  @!UP0 UIMAD UR8, UR8, UR9, UR4 ;  /* 0x00000009080882a4 */ /* 0x000fe4000f8e0204 */
[----:B------:R-:W-:Y:S02]  /*5200*/  @!UP0 UIADD3 UR10, UPT, UPT, UR12, -UR4, URZ ;  /* 0x800000040c0a8290 */ /* 0x000fe4000fffe0ff */
[----:B------:R-:W-:Y:S02]  /*5210*/  UIADD3 UR9, UPT, UPT, -UR7, URZ, URZ ;  /* 0x000000ff07097290 */ /* 0x000fe4000fffe1ff */
[----:B------:R-:W-:Y:S02]  /*5220*/  UIADD3 UR4, UPT, UPT, -UR5, URZ, URZ ;  /* 0x000000ff05047290 */ /* 0x000fe4000fffe1ff */
[----:B------:R-:W-:Y:S03]  /*5230*/  @!UP0 UIMAD UR7, UR10, UR42, UR5 ;  /* 0x0000002a0a0782a4 */ /* 0x000fe6000f8e0205 */
[----:B------:R-:W-:Y:S01]  /*5240*/  @!UP0 UMOV UR5, UR8 ;  /* 0x0000000800058c82 */ /* 0x000fe20008000000 */
[----:B------:R-:W-:Y:S02]  /*5250*/  UIMAD UR8, UR15, UR4, UR14 ;  /* 0x000000040f0872a4 */ /* 0x000fe4000f8e020e */
[----:B------:R-:W-:Y:S02]  /*5260*/  UIMAD UR4, UR54, UR9, UR13 ;  /* 0x00000009360472a4 */ /* 0x000fe4000f8e020d */
[----:B------:R-:W-:Y:S02]  /*5270*/  UIMAD UR14, UR5, UR15, UR8 ;  /* 0x0000000f050e72a4 */ /* 0x000fe4000f8e0208 */
[----:B------:R-:W-:Y:S11]  /*5280*/  UIMAD UR13, UR7, UR54, UR4 ;  /* 0x00000036070d72a4 */ /* 0x000ff6000f8e0204 */
[----:B------:R-:W-:Y:S01]  /*5290*/  @!UPT UIADD3 URZ, UPT, UPT, URZ, URZ, URZ ;  /* 0x000000fffffff290 */ /* 0x000fe2000fffe0ff */
.L_x_99:
[----:B------:R-:W3:Y:S01]  /*52a0*/  @!UP4 LDCU.128 UR16, c[0x0][0xb10] ;  /* 0x00016200ff10c7ac */ /* 0x000ee20008000c00 */
[----:B------:R-:W-:Y:S04]  /*52b0*/  ISETP.NE.U32.AND P0, PT, RZ, UR40, PT ;  /* 0x00000028ff007c0c */ /* 0x000fe8000bf05070 */
[----:B------:R-:W-:Y:S01]  /*52c0*/  ISETP.NE.AND.EX P0, PT, RZ, UR41, PT, P0 ;  /* 0x00000029ff007c0c */ /* 0x000fe2000bf05300 */
[----:B------:R-:W4:Y:S01]  /*52d0*/  @!UP4 LDCU UR5, c[0x0][0xb0c] ;  /* 0x00016180ff05c7ac */ /* 0x000f220008000800 */
[----:B---3--:R-:W-:Y:S02]  /*52e0*/  UIMAD.WIDE.U32 UR8, UR14, UR16, URZ ;  /* 0x000000100e0872a5 */ /* 0x008fe4000f8e00ff */
[----:B------:R-:W-:Y:S05]  /*52f0*/  UIMAD.WIDE.U32 UR10, UR13, UR19, URZ ;  /* 0x000000130d0a72a5 */ /* 0x000fea000f8e00ff */
[----:B------:R-:W-:Y:S01]  /*5300*/  @!UP4 UMOV UR4, UR9 ;  /* 0x000000090004cc82 */ /* 0x000fe20008000000 */
[----:B----4-:R-:W-:Y:S02]  /*5310*/  @!UP4 UISETP.NE.AND UP0, UPT, UR5, 0x1, UPT ;  /* 0x000000010500c88c */ /* 0x010fe4000bf05270 */
[----:B------:R-:W-:Y:S01]  /*5320*/  @!UP4 USHF.R.U32.HI UR4, URZ, UR17, UR4 ;  /* 0x00000011ff04c299 */ /* 0x000fe20008011604 */
[----:B------:R-:W-:Y:S03]  /*5330*/  @!UP4 UMOV UR7, UR11 ;  /* 0x0000000b0007cc82 */ /* 0x000fe60008000000 */
[----:B------:R-:W-:Y:S02]  /*5340*/  @!UP4 USEL UR8, UR14, UR4, !UP0 ;  /* 0x000000040e08c287 */ /* 0x000fe4000c000000 */
[----:B------:R-:W-:Y:S05]  /*5350*/  @!UP4 UISETP.NE.AND UP0, UPT, UR18, 0x1, UPT ;  /* 0x000000011200c88c */ /* 0x000fea000bf05270 */
[----:B------:R-:W3:Y:S02]  /*5360*/  @!UP4 LDCU UR4, c[0x0][0xb20] ;  /* 0x00016400ff04c7ac */ /* 0x000ee40008000800 */
[----:B---3--:R-:W-:Y:S04]  /*5370*/  @!UP4 USHF.R.U32.HI UR7, URZ, UR4, UR7 ;  /* 0x00000004ff07c299 */ /* 0x008fe80008011607 */
[----:B------:R-:W-:Y:S04]  /*5380*/  @!UP4 USEL UR7, UR13, UR7, !UP0 ;  /* 0x000000070d07c287 */ /* 0x000fe8000c000000 */
[----:B------:R-:W-:Y:S02]  /*5390*/  @!UP4 UIADD3 UR4, UPT, UPT, -UR8, UR7, URZ ;  /* 0x000000070804c290 */ /* 0x000fe4000fffe1ff */
[----:B------:R-:W-:Y:S02]  /*53a0*/  @!UP4 UIADD3 UR7, UPT, UPT, UR8, -UR7, URZ ;  /* 0x800000070807c290 */ /* 0x000fe4000fffe0ff */
[----:B------:R-:W-:Y:S02]  /*53b0*/  @!UP4 UIMAD UR14, UR4, UR5, UR14 ;  /* 0x00000005040ec2a4 */ /* 0x000fe4000f8e020e */
[----:B------:R-:W-:Y:S01]  /*53c0*/  @!UP4 UIMAD UR13, UR7, UR18, UR13 ;  /* 0x00000012070dc2a4 */ /* 0x000fe2000f8e020d */
[----:B------:R-:W-:Y:S11]  /*53d0*/  BRA.U UP1, `(.L_x_100) ;  /* 0x0000000101107547 */ /* 0x000ff6000b800000 */
[----:B--2---:R-:W-:Y:S04]  /*53e0*/  MOV R0, UR49 ;  /* 0x0000003100007c02 */ /* 0x004fe80008000f00 */
[----:B------:R-:W-:Y:S04]  /*53f0*/  SHF.L.U32 R3, R0, 0x1f, RZ ;  /* 0x0000001f00037819 */ /* 0x000fe800000006ff */
[----:B------:R-:W2:Y:S02]  /*5400*/  SYNCS.PHASECHK.TRANS64.TRYWAIT P1, [UR6+0x1c8], R3 ;  /* 0x0001c803ff0075a7 */ /* 0x000ea40008021106 */
[----:B--2---:R-:W-:Y:S05]  /*5410*/  @!P1 BRA `(.L_x_101) ;  /* 0x0000004800609947 */ /* 0x004fea0003800000 */
.L_x_100:
[----:B------:R-:W-:Y:S05]  /*5420*/  BRA.U !UP6, `(.L_x_102) ;  /* 0x000000010e387547 */ /* 0x000fea000b800000 */
[----:B------:R-:W-:Y:S01]  /*5430*/  UPLOP3.LUT UP3, UPT, UPT, UPT, UP5, 0x80, 0x8 ;  /* 0x000000000008789c */ /* 0x000fe20003f6f050 */
[----:B--2---:R-:W-:Y:S01]  /*5440*/  HFMA2 R0, -RZ, RZ, 0, 5.9604644775390625e-08 ;  /* 0x00000001ff007431 */ /* 0x004fe200000001ff */
[----:B------:R-:W2:Y:S01]  /*5450*/  LDCU.64 UR8, c[0x0][0x358] ;  /* 0x00006b00ff0877ac */ /* 0x000ea20008000a00 */
[----:B------:R-:W-:Y:S03]  /*5460*/  IMAD.MOV.U32 R182, RZ, RZ, 0x1 ;  /* 0x00000001ffb67424 */ /* 0x000fe600078e00ff */
[----:B------:R-:W-:Y:S05]  /*5470*/  PLOP3.LUT P1, PT, PT, PT, UP3, 0x80, 0x8 ;  /* 0x000000000008781c */ /* 0x000fea0003f2f038 */
[----:B------:R-:W3:Y:S01]  /*5480*/  @UP3 LDCU.64 UR4, c[0x0][0x888] ;  /* 0x00011100ff0437ac */ /* 0x000ee20008000a00 */
[----:B------:R-:W-:Y:S07]  /*5490*/  @UP3 UIMAD UR7, UR36, UR40, URZ ;  /* 0x00000028240732a4 */ /* 0x000fee000f8e02ff */
[----:B------:R-:W-:Y:S01]  /*54a0*/  @!P1 PRMT R182, R0, 0x7610, R182 ;  /* 0x0000761000b69816 */ /* 0x000fe200000000b6 */
[----:B---3--:R-:W-:Y:S06]  /*54b0*/  @UP3 UIMAD.WIDE UR4, UR7, 0x4, UR4 ;  /* 0x00000004070438a5 */ /* 0x008fec000f8e0204 */
[----:B------:R-:W-:Y:S01]  /*54c0*/  IMAD.U32 R2, RZ, RZ, UR4 ;  /* 0x00000004ff027e24 */ /* 0x000fe2000f8e00ff */
[----:B------:R-:W-:Y:S04]  /*54d0*/  MOV R3, UR5 ;  /* 0x0000000500037c02 */ /* 0x000fe80008000f00 */
[----:B------:R-:W3:Y:S01]  /*54e0*/  @!UP3 LDCU UR4, c[0x0][0x880] ;  /* 0x00011000ff04b7ac */ /* 0x000ee20008000800 */
[----:B--2--5:R4:W5:Y:S02]  /*54f0*/  @P1 LDG.E R91, desc[UR8][R2.64] ;  /* 0x00000008025b1981 */ /* 0x024964000c1e1900 */
[----:B---34-:R-:W-:Y:S07]  /*5500*/  @!P1 IMAD.U32 R91, RZ, RZ, UR4 ;  /* 0x00000004ff5b9e24 */ /* 0x018fee000f8e00ff */
.L_x_102:
[----:B-----5:R-:W-:Y:S01]  /*5510*/  @!P0 FSETP.EQ.AND P1, PT, R91, RZ, PT ;  /* 0x000000ff5b00820b */ /* 0x020fe20003f22000 */
[----:B------:R-:W-:Y:S01]  /*5520*/  @!UPT UIADD3 URZ, UPT, UPT, URZ, URZ, URZ ;  /* 0x000000fffffff290 */ /* 0x000fe2000fffe0ff */
[----:B------:R-:W-:Y:S11]  /*5530*/  @!P0 BRA `(.L_x_103) ;  /* 0x0000000000148947 */ /* 0x000ff60003800000 */
[----:B------:R-:W-:Y:S02]  /*5540*/  LOP3.LUT P0, RZ, R182, 0xff, RZ, 0xc0, !PT ;  /* 0x000000ffb6ff7812 */ /* 0x000fe4000780c0ff */
[----:B------:R-:W-:Y:S04]  /*5550*/  PLOP3.LUT P1, PT, PT, PT, UP3, 0x80, 0x8 ;  /* 0x000000000008781c */ /* 0x000fe80003f2f038 */
[----:B------:R-:W-:Y:S07]  /*5560*/  PLOP3.LUT P1, PT, P1, PT, PT, 0x8, 0x80 ;  /* 0x000000000080781c */ /* 0x000fee0000f2e170 */
[----:B------:R-:W-:Y:S11]  /*5570*/  @P0 FSETP.EQ.AND P1, PT, R91, RZ, PT ;  /* 0x000000ff5b00020b */ /* 0x000ff60003f22000 */
[----:B------:R-:W-:Y:S02]  /*5580*/  @!UPT UIADD3 URZ, UPT, UPT, URZ, URZ, URZ ;  /* 0x000000fffffff290 */ /* 0x000fe4000fffe0ff */
.L_x_103:
[----:B------:R-:W-:Y:S01]  /*5590*/  ULEA UR7, UR21, UR6, 0x3 ;  /* 0x0000000615077291 */ /* 0x000fe2000f8e18ff */
[----:B--2---:R-:W-:Y:S02]  /*55a0*/  SHF.L.U32 R0, R11, 0x1f, RZ ;  /* 0x0000001f0b007819 */ /* 0x004fe400000006ff */
[----:B------:R-:W-:Y:S01]  /*55b0*/  ELECT P0, URZ, PT ;  /* 0x0000000000ff782f */ /* 0x000fe20003800000 */
[----:B------:R-:W-:Y:S05]  /*55c0*/  VIADD R10, R10, 0x1 ;  /* 0x000000010a0a7836 */ /* 0x000fea0000000000 */
[----:B------:R-:W2:Y:S02]  /*55d0*/  SYNCS.PHASECHK.TRANS64.TRYWAIT P2, [UR7+0x1b0], R0 ;  /* 0x0001b000ff0075a7 */ /* 0x000ea40008041107 */
[----:B--2---:R-:W-:Y:S05]  /*55e0*/  @!P2 BRA `(.L_x_104) ;  /* 0x000000480004a947 */ /* 0x004fea0003800000 */
.L_x_210:
[----:B------:R-:W-:Y:S01]  /*55f0*/  UIADD3 UR33, UPT, UPT, UR7, 0x1a0, URZ ;  /* 0x000001a007217890 */ /* 0x000fe2000fffe0ff */
[----:B------:R-:W-:Y:S01]  /*5600*/  PLOP3.LUT P0, PT, P1, P0, PT, 0xf2, 0x2f ;  /* 0x00000000002f781c */ /* 0x000fe20000f01e72 */
[----:B------:R-:W-:Y:S01]  /*5610*/  UMOV UR38, 0x0 ;  /* 0x0000000000267882 */ /* 0x000fe20000000000 */
[----:B------:R-:W-:Y:S01]  /*5620*/  UMOV UR39, 0x10000000 ;  /* 0x1000000000277882 */ /* 0x000fe20000000000 */
[----:B------:R-:W-:Y:S01]  /*5630*/  UMOV UR28, UR36 ;  /* 0x00000024001c7c82 */ /* 0x000fe20008000000 */
[----:B------:R-:W-:Y:S01]  /*5640*/  UMOV UR12, UR36 ;  /* 0x00000024000c7c82 */ /* 0x000fe20008000000 */
[----:B------:R-:W-:Y:S01]  /*5650*/  UMOV UR20, UR36 ;  /* 0x0000002400147c82 */ /* 0x000fe20008000000 */
[----:B------:R-:W-:Y:S01]  /*5660*/  UMOV UR25, UR33 ;  /* 0x0000002100197c82 */ /* 0x000fe20008000000 */
[----:B------:R-:W-:Y:S01]  /*5670*/  UMOV UR9, UR33 ;  /* 0x0000002100097c82 */ /* 0x000fe20008000000 */
[----:B------:R-:W-:Y:S05]  /*5680*/  UMOV UR17, UR33 ;  /* 0x0000002100117c82 */ /* 0x000fea0008000000 */
[----:B------:R-:W-:Y:S01]  /*5690*/  @!P0 IADD3 R2, P1, PT, R12, 0x580, RZ ;  /* 0x000005800c028810 */ /* 0x000fe20007f3e0ff */
[----:B------:R-:W-:Y:S01]  /*56a0*/  VOTEU.ALL UP1, P0 ;  /* 0x0000000000ff7886 */ /* 0x000fe20000020000 */
[----:B------:R-:W-:Y:S02]  /*56b0*/  VOTEU.ALL UP0, P0 ;  /* 0x0000000000ff7886 */ /* 0x000fe40000000000 */
[----:B------:R-:W-:Y:S01]  /*56c0*/  @!P0 R2UR UR5, R2 ;  /* 0x00000000020582ca */ /* 0x000fe200000e0000 */
[----:B--2---:R-:W-:Y:S01]  /*56d0*/  @!P0 IMAD.X R0, RZ, RZ, R13, P1 ;  /* 0x000000ffff008224 */ /* 0x004fe200008e060d */
[----:B------:R-:W-:Y:S01]  /*56e0*/  ISETP.NE.AND P1, PT, R10, 0x2, PT ;  /* 0x000000020a00780c */ /* 0x000fe20003f25270 */
[----:B------:R-:W-:Y:S02]  /*56f0*/  @!UP0 USHF.L.U32 UR35, UR47, 0x6, URZ ;  /* 0x000000062f238899 */ /* 0x000fe400080006ff */
[----:B------:R-:W-:Y:S01]  /*5700*/  @!UP0 UIMAD UR34, UR48, 0xa0, URZ ;  /* 0x000000a0302288a4 */ /* 0x000fe2000f8e02ff */
[----:B------:R-:W-:Y:S01]  /*5710*/  @!P0 R2UR UR4, R0 ;  /* 0x00000000000482ca */ /* 0x000fe200000e0000 */
[----:B------:R-:W-:Y:S01]  /*5720*/  UIADD3 UR48, UPT, UPT, UR13, UR58, URZ ;  /* 0x0000003a0d307290 */ /* 0x000fe2000fffe0ff */
[----:B------:R-:W-:Y:S01]  /*5730*/  SEL R0, RZ, 0x1, P1 ;  /* 0x00000001ff007807 */ /* 0x000fe20000800000 */
[----:B------:R-:W-:Y:S01]  /*5740*/  @!UP0 UIADD3 UR26, UPT, UPT, UR34, 0x20, URZ ;  /* 0x00000020221a8890 */ /* 0x000fe2000fffe0ff */
[----:B------:R-:W-:Y:S01]  /*5750*/  SEL R10, R10, RZ, P1 ;  /* 0x000000ff0a0a7207 */ /* 0x000fe20000800000 */
[----:B------:R-:W-:Y:S01]  /*5760*/  @!UP0 UIADD3 UR10, UPT, UPT, UR34, 0x40, URZ ;  /* 0x00000040220a8890 */ /* 0x000fe2000fffe0ff */
[----:B------:R-:W-:Y:S01]  /*5770*/  LOP3.LUT R9, R9, R0, RZ, 0x3c, !PT ;  /* 0x0000000009097212 */ /* 0x000fe200078e3cff */
[----:B------:R-:W-:Y:S01]  /*5780*/  IMAD.U32 R2, RZ, RZ, UR5 ;  /* 0x00000005ff027e24 */ /* 0x000fe2000f8e00ff */
[----:B------:R-:W-:Y:S01]  /*5790*/  UMOV UR27, UR35 ;  /* 0x00000023001b7c82 */ /* 0x000fe20008000000 */
[----:B------:R-:W-:Y:S01]  /*57a0*/  UMOV UR11, UR35 ;  /* 0x00000023000b7c82 */ /* 0x000fe20008000000 */
[----:B------:R-:W-:Y:S02]  /*57b0*/  @!UP0 UIADD3 UR18, UPT, UPT, UR34, 0x60, URZ ;  /* 0x0000006022128890 */ /* 0x000fe4000fffe0ff */
[----:B------:R-:W-:Y:S01]  /*57c0*/  @!P0 R2UR UR30, R2 ;  /* 0x00000000021e82ca */ /* 0x000fe200000e0000 */
[----:B------:R-:W-:Y:S01]  /*57d0*/  IMAD.U32 R3, RZ, RZ, UR4 ;  /* 0x00000004ff037e24 */ /* 0x000fe2000f8e00ff */
[----:B------:R-:W-:Y:S01]  /*57e0*/  @!UP0 UIMAD UR4, UR21, 0x5000, UR6 ;  /* 0x00005000150488a4 */ /* 0x000fe2000f8e0206 */
[----:B------:R-:W-:Y:S01]  /*57f0*/  UMOV UR19, UR35 ;  /* 0x0000002300137c82 */ /* 0x000fe20008000000 */
[----:B------:R-:W-:Y:S02]  /*5800*/  UIADD3 UR47, UPT, UPT, UR14, UR59, URZ ;  /* 0x0000003b0e2f7290 */ /* 0x000fe4000fffe0ff */
[----:B------:R-:W-:Y:S01]  /*5810*/  @!P0 R2UR UR31, R3 ;  /* 0x00000000031f82ca */ /* 0x000fe200000e0000 */
[----:B------:R-:W-:Y:S02]  /*5820*/  @!UP0 UIADD3 UR32, UPT, UPT, UR4, 0x400, URZ ;  /* 0x0000040004208890 */ /* 0x000fe4000fffe0ff */
[----:B------:R-:W-:Y:S02]  /*5830*/  @!UP0 UIADD3 UR24, UPT, UPT, UR4, 0x1400, URZ ;  /* 0x0000140004188890 */ /* 0x000fe4000fffe0ff */
[----:B------:R-:W-:Y:S02]  /*5840*/  @!UP0 UIADD3 UR8, UPT, UPT, UR4, 0x2400, URZ ;  /* 0x0000240004088890 */ /* 0x000fe4000fffe0ff */
[----:B------:R-:W-:Y:S06]  /*5850*/  @!UP0 UIADD3 UR16, UPT, UPT, UR4, 0x3400, URZ ;  /* 0x0000340004108890 */ /* 0x000fec000fffe0ff */
[----:B------:R2:W-:Y:S01]  /*5860*/  @!UP1 UTMALDG.3D [UR32], [UR30], desc[UR38] ;  /* 0x000026201e0095b4 */ /* 0x0005e20008011000 */
[----:B------:R-:W-:Y:S05]  /*5870*/  VOTEU.ALL UP1, P0 ;  /* 0x0000000000ff7886 */ /* 0x000fea0000020000 */
[----:B------:R-:W-:Y:S01]  /*5880*/  @!UP1 UTMALDG.3D [UR24], [UR30], desc[UR38] ;  /* 0x000026181e0095b4 */ /* 0x000fe20008011000 */
[----:B------:R-:W-:Y:S05]  /*5890*/  VOTEU.ALL UP1, P0 ;  /* 0x0000000000ff7886 */ /* 0x000fea0000020000 */
[----:B------:R3:W-:Y:S01]  /*58a0*/  @!UP1 UTMALDG.3D [UR8], [UR30], desc[UR38] ;  /* 0x000026081e0095b4 */ /* 0x0007e20008011000 */
[----:B------:R-:W-:Y:S01]  /*58b0*/  UPLOP3.LUT UP1, UPT, UPT, UPT, UPT, 0x80, 0x8 ;  /* 0x000000000008789c */ /* 0x000fe20003f2f070 */
[----:B--2---:R-:W-:Y:S01]  /*58c0*/  UMOV UR36, UR29 ;  /* 0x0000001d00247c82 */ /* 0x004fe20008000000 */
[----:B---3--:R-:W-:Y:S02]  /*58d0*/  @!UP0 UIADD3 UR10, UPT, UPT, UR34, 0x80, URZ ;  /* 0x00000080220a8890 */ /* 0x008fe4000fffe0ff */
[----:B------:R-:W-:Y:S01]  /*58e0*/  @!UP0 UIADD3 UR8, UPT, UPT, UR4, 0x4400, URZ ;  /* 0x0000440004088890 */ /* 0x000fe2000fffe0ff */
[----:B------:R-:W-:Y:S01]  /*58f0*/  VOTEU.ALL UP0, P0 ;  /* 0x0000000000ff7886 */ /* 0x000fe20000000000 */
[----:B------:R-:W-:Y:S04]  /*5900*/  UIADD3 UR4, UPT, UPT, UR21, 0x1, URZ ;  /* 0x0000000115047890 */ /* 0x000fe8000fffe0ff */
[----:B------:R2:W-:Y:S01]  /*5910*/  @!UP0 UTMALDG.3D [UR16], [UR30], desc[UR38] ;  /* 0x000026101e0085b4 */ /* 0x0005e20008011000 */
[----:B------:R-:W-:Y:S04]  /*5920*/  UISETP.NE.AND UP0, UPT, UR4, 0x2, UPT ;  /* 0x000000020400788c */ /* 0x000fe8000bf05270 */
[----:B------:R-:W-:Y:S02]  /*5930*/  USEL UR5, URZ, 0x1, UP0 ;  /* 0x00000001ff057887 */ /* 0x000fe40008000000 */
[----:B------:R-:W-:Y:S02]  /*5940*/  USEL UR21, UR4, URZ, UP0 ;  /* 0x000000ff04157287 */ /* 0x000fe40008000000 */
[----:B------:R-:W-:Y:S01]  /*5950*/  VOTEU.ALL UP0, P0 ;  /* 0x0000000000ff7886 */ /* 0x000fe20000000000 */
[----:B------:R-:W-:Y:S01]  /*5960*/  UPRMT UR4, UR44, 0x654, UR33 ;  /* 0x000006542c047896 */ /* 0x000fe20008000021 */
[----:B------:R-:W-:Y:S03]  /*5970*/  LOP3.LUT R11, R11, UR5, RZ, 0x3c, !PT ;  /* 0x000000050b0b7c12 */ /* 0x000fe6000f8e3cff */
[----:B------:R2:W-:Y:S01]  /*5980*/  @!UP0 UTMALDG.3D [UR8], [UR30], desc[UR38] ;  /* 0x000026081e0085b4 */ /* 0x0005e20008011000 */
[----:B------:R2:W-:Y:S04]  /*5990*/  @!P0 SYNCS.ARRIVE.TRANS64.RED.A0TR RZ, [UR7+0x1a0], R8 ;  /* 0x0001a008ffff89a7 */ /* 0x0005e80008300407 */
[----:B------:R-:W-:Y:S01]  /*59a0*/  SYNCS.ARRIVE.TRANS64.RED.A1T0 RZ, [UR4], RZ ;  /* 0x000000ffffff79a7 */ /* 0x000fe20008100404 */
[----:B------:R-:W-:Y:S05]  /*59b0*/  BRA.U UP2, `(.L_x_105) ;  /* 0xfffffff102fc7547 */ /* 0x000fea000b83ffff */
[----:B------:R-:W-:Y:S01]  /*59c0*/  UIADD3 UR6, UPT, UPT, UR6, 0x1b0, URZ ;  /* 0x000001b006067890 */ /* 0x000fe2000fffe0ff */
[----:B------:R-:W-:-:S03]  /*59d0*/  SHF.L.U32 R3, R11, 0x1f, RZ ;  /* 0x0000001f0b037819 */ /* 0x000fc600000006ff */
[----:B------:R-:W-:-:S09]  /*59e0*/  ULEA UR4, UR21, UR6, 0x3 ;  /* 0x0000000615047291 */ /* 0x000fd2000f8e18ff */
[----:B------:R-:W3:Y:S02]  /*59f0*/  SYNCS.PHASECHK.TRANS64.TRYWAIT P0, [UR4], R3 ;  /* 0x00000003ff0075a7 */ /* 0x000ee40008001104 */
[----:B---3--:R-:W-:Y:S05]  /*5a00*/  @!P0 BRA `(.L_x_106) ;  /* 0x0000004400148947 */ /* 0x008fea0003800000 */
.L_x_212:
[----:B------:R-:W-:-:S04]  /*5a10*/  UIADD3 UR4, UPT, UPT, UR21, 0x1, URZ ;  /* 0x0000000115047890 */ /* 0x000fc8000fffe0ff */
[----:B------:R-:W-:-:S04]  /*5a20*/  UISETP.NE.AND UP0, UPT, UR4, 0x2, UPT ;  /* 0x000000020400788c */ /* 0x000fc8000bf05270 */
[----:B------:R-:W-:Y:S02]  /*5a30*/  USEL UR5, URZ, 0x1, UP0 ;  /* 0x00000001ff057887 */ /* 0x000fe40008000000 */
[----:B------:R-:W-:-:S04]  /*5a40*/  USEL UR4, UR4, URZ, UP0 ;  /* 0x000000ff04047287 */ /* 0x000fc80008000000 */
[----:B------:R-:W-:Y:S01]  /*5a50*/  ULEA UR4, UR4, UR6, 0x3 ;  /* 0x0000000604047291 */ /* 0x000fe2000f8e18ff */
[----:B---3--:R-:W-:-:S04]  /*5a60*/  LOP3.LUT R3, R11, UR5, RZ, 0x3c, !PT ;  /* 0x000000050b037c12 */ /* 0x008fc8000f8e3cff */
[----:B------:R-:W-:Y:S01]  /*5a70*/  SHF.L.U32 R3, R3, 0x1f, RZ ;  /* 0x0000001f03037819 */ /* 0x000fe200000006ff */
[----:B------:R-:W-:-:S07]  /*5a80*/  IMAD.U32 R0, RZ, RZ, UR4 ;  /* 0x00000004ff007e24 */ /* 0x000fce000f8e00ff */
.L_x_107:
[----:B---3--:R3:W4:Y:S02]  /*5a90*/  SYNCS.PHASECHK.TRANS64.TRYWAIT P0, [R0+URZ], R3 ;  /* 0x00000003000075a7 */ /* 0x00872400080011ff */
[----:B----4-:R-:W-:Y:S05]  /*5aa0*/  @!P0 NANOSLEEP.SYNCS 0x989680 ;  /* 0x009896800000895d */ /* 0x010fea0003900000 */
[----:B------:R-:W4:Y:S02]  /*5ab0*/  @!P0 SYNCS.PHASECHK.TRANS64 P0, [R0+URZ], R3 ;  /* 0x00000003000085a7 */ /* 0x000f2400080010ff */
[----:B-12-4-:R-:W-:Y:S05]  /*5ac0*/  @P0 EXIT ;  /* 0x000000000000094d */ /* 0x016fea0003800000 */
[----:B------:R-:W-:Y:S05]  /*5ad0*/  BRA `(.L_x_107) ;  /* 0xfffffffc00ec7947 */ /* 0x000fea000383ffff */
.L_x_97:
[----:B------:R-:W-:-:S06]  /*5ae0*/  UISETP.GE.AND UP0, UPT, UR20, 0x4, UPT ;  /* 0x000000041400788c */ /* 0x000fcc000bf06270 */
[----:B------:R-:W-:-:S13]  /*5af0*/  PLOP3.LUT P0, PT, PT, PT, UP0, 0x80, 0x8 ;  /* 0x000000000008781c */ /* 0x000fda0003f0f008 */
[----:B------:R-:W-:Y:S05]  /*5b00*/  @!P0 EXIT ;  /* 0x000000000000894d */ /* 0x000fea0003800000 */
[----:B------:R-:W-:Y:S01]  /*5b10*/  BAR.SYNC.DEFER_BLOCKING 0x6, 0xa0 ;  /* 0x0182800000007b1d */ /* 0x000fe20000010000 */
[C---:B------:R-:W-:Y:S01]  /*5b20*/  IMAD.SHL.U32 R5, R198.reuse, 0x20, RZ ;  /* 0x00000020c6057824 */ /* 0x040fe200078e00ff */
[----:B------:R-:W-:Y:S01]  /*5b30*/  SHF.R.U32.HI R6, RZ, 0x1, R198 ;  /* 0x00000001ff067819 */ /* 0x000fe200000116c6 */
[C---:B------:R-:W-:Y:S01]  /*5b40*/  IMAD.SHL.U32 R2, R198.reuse, 0x10, RZ ;  /* 0x00000010c6027824 */ /* 0x040fe200078e00ff */
[C---:B------:R-:W-:Y:S01]  /*5b50*/  LOP3.LUT P0, RZ, R198.reuse, 0x4, RZ, 0xc0, !PT ;  /* 0x00000004c6ff7812 */ /* 0x040fe2000780c0ff */
[C---:B------:R-:W-:Y:S01]  /*5b60*/  IMAD.SHL.U32 R173, R198.reuse, 0x4, RZ ;  /* 0x00000004c6ad7824 */ /* 0x040fe200078e00ff */
[----:B------:R-:W-:Y:S02]  /*5b70*/  UMOV UR46, 0x400 ;  /* 0x00000400002e7882 */ /* 0x000fe40000000000 */
[----:B------:R-:W1:Y:S01]  /*5b80*/  LDC.64 R178, c[0x0][0x888] ;  /* 0x00022200ffb27b82 */ /* 0x000e620000000a00 */
[----:B------:R-:W-:Y:S01]  /*5b90*/  ULEA UR46, UR44, UR46, 0x18 ;  /* 0x0000002e2c2e7291 */ /* 0x000fe2000f8ec0ff */
[----:B------:R-:W-:Y:S01]  /*5ba0*/  LOP3.LUT R7, R5, 0xc0, RZ, 0xc0, !PT ;  /* 0x000000c005077812 */ /* 0x000fe200078ec0ff */
[----:B------:R-:W-:Y:S01]  /*5bb0*/  IMAD.U32 R4, R198, 0x10000, RZ ;  /* 0x00010000c6047824 */ /* 0x000fe200078e00ff */
[----:B------:R-:W-:Y:S01]  /*5bc0*/  LOP3.LUT R2, R2, 0x600, RZ, 0xc0, !PT ;  /* 0x0000060002027812 */ /* 0x000fe200078ec0ff */
[----:B------:R-:W-:Y:S01]  /*5bd0*/  IMAD.MOV.U32 R197, RZ, RZ, 0x10 ;  /* 0x00000010ffc57424 */ /* 0x000fe200078e00ff */
[----:B------:R-:W-:Y:S01]  /*5be0*/  LOP3.LUT R6, R7, 0x8, R6, 0xf8, !PT ;  /* 0x0000000807067812 */ /* 0x000fe200078ef806 */
[----:B------:R-:W-:Y:S01]  /*5bf0*/  IMAD.MOV.U32 R196, RZ, RZ, 0x1 ;  /* 0x00000001ffc47424 */ /* 0x000fe200078e00ff */
[----:B------:R-:W2:Y:S01]  /*5c00*/  LDC.64 R180, c[0x0][0x890] ;  /* 0x00022400ffb47b82 */ /* 0x000ea20000000a00 */
[----:B------:R-:W-:Y:S01]  /*5c10*/  LOP3.LUT R2, R2, 0x20, R5, 0xf8, !PT ;  /* 0x0000002002027812 */ /* 0x000fe200078ef805 */
[----:B------:R-:W-:Y:S01]  /*5c20*/  IMAD.MOV.U32 R88, RZ, RZ, RZ ;  /* 0x000000ffff587224 */ /* 0x000fe200078e00ff */
[----:B------:R-:W-:-:S02]  /*5c30*/  LOP3.LUT R173, R6, 0x18, R173, 0x78, !PT ;  /* 0x0000001806ad7812 */ /* 0x000fc400078e78ad */
[----:B------:R-:W-:Y:S02]  /*5c40*/  CS2R R194, SRZ ;  /* 0x0000000000c27805 */ /* 0x000fe4000001ff00 */
[----:B------:R-:W-:Y:S02]  /*5c50*/  LOP3.LUT R6, R2, 0x100, R5, 0xf8, !PT ;  /* 0x0000010002067812 */ /* 0x000fe400078ef805 */
[----:B------:R-:W-:Y:S02]  /*5c60*/  CS2R R192, SRZ ;  /* 0x0000000000c07805 */ /* 0x000fe4000001ff00 */
[----:B------:R-:W-:Y:S01]  /*5c70*/  LOP3.LUT R2, R4, 0x600000, RZ, 0xc0, !PT ;  /* 0x0060000004027812 */ /* 0x000fe200078ec0ff */
[----:B------:R-:W3:Y:S01]  /*5c80*/  LDC.64 R176, c[0x0][0x8b0] ;  /* 0x00022c00ffb07b82 */ /* 0x000ee20000000a00 */
[----:B------:R-:W4:Y:S01]  /*5c90*/  LDS R3, [UR46+0x280] ;  /* 0x0002802eff037984 */ /* 0x000f220008000800 */
[----:B------:R-:W-:Y:S01]  /*5ca0*/  LOP3.LUT R173, R6, R173, RZ, 0xfc, !PT ;  /* 0x000000ad06ad7212 */ /* 0x000fe200078efcff */
[----:B------:R-:W1:Y:S01]  /*5cb0*/  LDCU UR51, c[0x0][0x370] ;  /* 0x00006e00ff3377ac */ /* 0x000e620008000800 */
[----:B------:R-:W-:-:S02]  /*5cc0*/  LOP3.LUT R198, R198, 0x60, RZ, 0xc0, !PT ;  /* 0x00000060c6c67812 */ /* 0x000fc400078ec0ff */
[----:B------:R-:W-:Y:S01]  /*5cd0*/  SEL R197, R197, 0xfffffff0, !P0 ;  /* 0xfffffff0c5c57807 */ /* 0x000fe20004000000 */
[----:B------:R-:W1:Y:S01]  /*5ce0*/  LDCU UR43, c[0x0][0xb0c] ;  /* 0x00016180ff2b77ac */ /* 0x000e620008000800 */
[----:B------:R-:W1:Y:S01]  /*5cf0*/  LDC.64 R174, c[0x0][0x8a8] ;  /* 0x00022a00ffae7b82 */ /* 0x000e620000000a00 */
[----:B------:R-:W1:Y:S01]  /*5d00*/  LDCU UR39, c[0x0][0xb30] ;  /* 0x00016600ff2777ac */ /* 0x000e620008000800 */
[----:B------:R-:W1:Y:S01]  /*5d10*/  LDCU.64 UR60, c[0x0][0x888] ;  /* 0x00011100ff3c77ac */ /* 0x000e620008000a00 */
[----:B------:R-:W1:Y:S01]  /*5d20*/  LDCU.64 UR40, c[0x0][0xb28] ;  /* 0x00016500ff2877ac */ /* 0x000e620008000a00 */
[----:B------:R-:W1:Y:S01]  /*5d30*/  LDCU.128 UR52, c[0x0][0xb10] ;  /* 0x00016200ff3477ac */ /* 0x000e620008000c00 */
[----:B------:R-:W1:Y:S01]  /*5d40*/  LDCU UR50, c[0x0][0x374] ;  /* 0x00006e80ff3277ac */ /* 0x000e620008000800 */
[----:B------:R-:W-:Y:S01]  /*5d50*/  UIADD3 UR62, UPT, UPT, UR46, 0x400, URZ ;  /* 0x000004002e3e7890 */ /* 0x000fe2000fffe0ff */
[----:B------:R-:W-:Y:S01]  /*5d60*/  UMOV UR45, URZ ;  /* 0x000000ff002d7c82 */ /* 0x000fe20008000000 */
[----:B------:R-:W-:Y:S01]  /*5d70*/  UMOV UR49, URZ ;  /* 0x000000ff00317c82 */ /* 0x000fe20008000000 */
[----:B--2-4-:R-:W-:-:S09]  /*5d80*/  IMAD.IADD R2, R3, 0x1, R2 ;  /* 0x0000000103027824 */ /* 0x014fd200078e0202 */
.L_x_131:
[----:B------:R-:W-:Y:S02]  /*5d90*/  LEA R8, R192, UR46, 0x3 ;  /* 0x0000002ec0087c11 */ /* 0x000fe4000f8e18ff */
[----:B------:R-:W-:Y:S02]  /*5da0*/  SHF.L.U32 R3, R194, 0x1f, RZ ;  /* 0x0000001fc2037819 */ /* 0x000fe400000006ff */
[----:B------:R-:W-:Y:S02]  /*5db0*/  LEA R5, R192, UR46, 0x4 ;  /* 0x0000002ec0057c11 */ /* 0x000fe4000f8e20ff */
[----:B------:R-:W2:Y:S02]  /*5dc0*/  SYNCS.PHASECHK.TRANS64.TRYWAIT P0, [R8+URZ+0x1d0], R3 ;  /* 0x0001d003080075a7 */ /* 0x000ea400080011ff */
[----:B-12---:R-:W-:Y:S05]  /*5dd0*/  @!P0 BRA `(.L_x_108) ;  /* 0x0000004000388947 */ /* 0x006fea0003800000 */
.L_x_213:
[----:B------:R-:W4:Y:S01]  /*5de0*/  LDS.128 R4, [R5+0x260] ;  /* 0x0002600005047984 */ /* 0x000f220000000c00 */
[----:B------:R-:W-:Y:S01]  /*5df0*/  UISETP.GE.AND UP0, UPT, UR42, 0x1, UPT ;  /* 0x000000012a00788c */ /* 0x000fe2000bf06270 */
[----:B------:R-:W-:Y:S01]  /*5e00*/  @!PT LDS RZ, [RZ] ;  /* 0x00000000fffff984 */ /* 0x000fe20000000800 */
[----:B------:R-:W-:Y:S01]  /*5e10*/  @!PT LDS RZ, [RZ] ;  /* 0x00000000fffff984 */ /* 0x000fe20000000800 */
[----:B------:R-:W-:Y:S01]  /*5e20*/  @!PT LDS RZ, [RZ] ;  /* 0x00000000fffff984 */ /* 0x000fe20000000800 */
[----:B------:R-:W-:Y:S01]  /*5e30*/  @!PT LDS RZ, [RZ] ;  /* 0x00000000fffff984 */ /* 0x000fe20000000800 */
[----:B------:R1:W-:Y:S06]  /*5e40*/  MEMBAR.ALL.CTA ;  /* 0x0000000000007992 */ /* 0x0003ec0000008000 */
[----:B-1----:R-:W1:Y:S01]  /*5e50*/  FENCE.VIEW.ASYNC.S ;  /* 0x00000000000073c6 */ /* 0x002e620000000000 */
[----:B----4-:R-:W-:Y:S11]  /*5e60*/  LOP3.LUT P0, RZ, R6, 0x1, RZ, 0xc0, !PT ;  /* 0x0000000106ff7812 */ /* 0x010ff6000780c0ff */
[----:B------:R-:W-:Y:S02]  /*5e70*/  @!UPT UIADD3 URZ, UPT, UPT, URZ, URZ, URZ ;  /* 0x000000fffffff290 */ /* 0x000fe4000fffe0ff */
[----:B-1----:R-:W-:Y:S01]  /*5e80*/  VOTEU.ANY UP1, P0 ;  /* 0x0000000000ff7886 */ /* 0x002fe20000020100 */
[----:B------:R-:W-:Y:S01]  /*5e90*/  PLOP3.LUT P0, PT, PT, PT, UP1, 0x80, 0x8 ;  /* 0x000000000008781c */ /* 0x000fe20003f0f018 */
[----:B------:R-:W-:Y:S11]  /*5ea0*/  UP2UR UR56, UPR, URZ, 0x2 ;  /* 0x00000002ff387883 */ /* 0x000ff60008000000 */
[----:B------:R-:W-:Y:S01]  /*5eb0*/  @!UPT UIADD3 URZ, UPT, UPT, URZ, URZ, URZ ;  /* 0x000000fffffff290 */ /* 0x000fe2000fffe0ff */
[----:B------:R-:W-:Y:S02]  /*5ec0*/  @P0 SHF.R.U32.HI R0, RZ, 0x10, R5 ;  /* 0x00000010ff000819 */ /* 0x000fe40000011605 */
[----:B--2---:R-:W-:Y:S02]  /*5ed0*/  @P0 MOV R3, R4 ;  /* 0x0000000400030202 */ /* 0x004fe40000000f00 */
        /* <DEDUP_REMOVED lines=11> */
[----:B------:R-:W2:Y:S01]  /*5f90*/  LDCU UR12, c[0x0][0xb20] ;  /* 0x00016400ff0c77ac */ /* 0x000ea20008000800 */
[----:B------:R-:W-:Y:S02]  /*5fa0*/  UIMAD.WIDE.U32 UR4, UR50, UR55, URZ ;  /* 0x00000037320472a5 */ /* 0x000fe4000f8e00ff */
[----:B------:R-:W-:Y:S02]  /*5fb0*/  UIMAD.WIDE.U32 UR6, UR51, UR52, URZ ;  /* 0x00000034330672a5 */ /* 0x000fe4000f8e00ff */
[----:B------:R-:W-:Y:S02]  /*5fc0*/  UISETP.NE.AND UP0, UPT, UR54, 0x1, UPT ;  /* 0x000000013600788c */ /* 0x000fe4000bf05270 */
[----:B------:R-:W-:Y:S02]  /*5fd0*/  UIMAD.WIDE.U32 UR8, UR37, UR55, URZ ;  /* 0x00000037250872a5 */ /* 0x000fe4000f8e00ff */
[----:B------:R-:W-:Y:S02]  /*5fe0*/  UIMAD.WIDE.U32 UR10, UR38, UR52, URZ ;  /* 0x00000034260a72a5 */ /* 0x000fe4000f8e00ff */
[----:B------:R-:W-:Y:S02]  /*5ff0*/  UISETP.NE.AND UP1, UPT, UR43, 0x1, UPT ;  /* 0x000000012b00788c */ /* 0x000fe4000bf25270 */
[----:B------:R-:W-:Y:S01]  /*6000*/  UISETP.NE.AND UP2, UPT, UR42, 0x1, UPT ;  /* 0x000000012a00788c */ /* 0x000fe2000bf45270 */
[----:B------:R-:W-:Y:S02]  /*6010*/  UMOV UR4, UR5 ;  /* 0x0000000500047c82 */ /* 0x000fe40008000000 */
[----:B--2---:R-:W-:Y:S03]  /*6020*/  USHF.R.U32.HI UR5, URZ, UR12, UR4 ;  /* 0x0000000cff057299 */ /* 0x004fe60008011604 */
[----:B------:R-:W-:Y:S02]  /*6030*/  UMOV UR4, UR7 ;  /* 0x0000000700047c82 */ /* 0x000fe40008000000 */
[----:B------:R-:W-:Y:S02]  /*6040*/  USHF.R.U32.HI UR7, URZ, UR53, UR4 ;  /* 0x00000035ff077299 */ /* 0x000fe40008011604 */
[----:B------:R-:W-:Y:S02]  /*6050*/  USEL UR4, UR50, UR5, !UP0 ;  /* 0x0000000532047287 */ /* 0x000fe4000c000000 */
[----:B------:R-:W-:Y:S01]  /*6060*/  USEL UR7, UR51, UR7, !UP1 ;  /* 0x0000000733077287 */ /* 0x000fe2000c800000 */
[----:B------:R-:W-:Y:S01]  /*6070*/  UMOV UR5, UR9 ;  /* 0x0000000900057c82 */ /* 0x000fe20008000000 */
[----:B------:R-:W-:Y:S02]  /*6080*/  UIMAD.WIDE.U32 UR8, UR4, UR40, URZ ;  /* 0x00000028040872a5 */ /* 0x000fe4000f8e00ff */
[----:B------:R-:W-:Y:S03]  /*6090*/  USHF.R.U32.HI UR6, URZ, UR12, UR5 ;  /* 0x0000000cff067299 */ /* 0x000fe60008011605 */
[----:B------:R-:W-:Y:S01]  /*60a0*/  UMOV UR5, UR11 ;  /* 0x0000000b00057c82 */ /* 0x000fe20008000000 */
[----:B------:R-:W-:Y:S02]  /*60b0*/  UIMAD.WIDE.U32 UR10, UR7, UR40, URZ ;  /* 0x00000028070a72a5 */ /* 0x000fe4000f8e00ff */
[----:B------:R-:W-:Y:S02]  /*60c0*/  USHF.R.U32.HI UR12, URZ, UR53, UR5 ;  /* 0x00000035ff0c7299 */ /* 0x000fe40008011605 */
[----:B------:R-:W-:Y:S01]  /*60d0*/  USEL UR6, UR37, UR6, !UP0 ;  /* 0x0000000625067287 */ /* 0x000fe2000c000000 */
[----:B------:R-:W-:Y:S02]  /*60e0*/  UMOV UR5, UR9 ;  /* 0x0000000900057c82 */ /* 0x000fe40008000000 */
[----:B------:R-:W-:Y:S01]  /*60f0*/  UMOV UR10, UR11 ;  /* 0x0000000b000a7c82 */ /* 0x000fe20008000000 */
[----:B------:R-:W-:Y:S02]  /*6100*/  @UP2 USHF.R.U32.HI UR4, URZ, UR41, UR5 ;  /* 0x00000029ff042299 */ /* 0x000fe40008011605 */
[----:B------:R-:W-:Y:S02]  /*6110*/  @UP2 USHF.R.U32.HI UR7, URZ, UR41, UR10 ;  /* 0x00000029ff072299 */ /* 0x000fe4000801160a */
[----:B------:R-:W-:Y:S02]  /*6120*/  UIMAD UR4, UR42, UR4, URZ ;  /* 0x000000042a0472a4 */ /* 0x000fe4000f8e02ff */
[----:B------:R-:W-:Y:S02]  /*6130*/  UIMAD.WIDE.U32 UR10, UR6, UR40, URZ ;  /* 0x00000028060a72a5 */ /* 0x000fe4000f8e00ff */
[----:B------:R-:W-:Y:S02]  /*6140*/  USEL UR5, UR38, UR12, !UP1 ;  /* 0x0000000c26057287 */ /* 0x000fe4000c800000 */
[----:B------:R-:W-:Y:S02]  /*6150*/  UIMAD UR8, UR42, UR7, URZ ;  /* 0x000000072a0872a4 */ /* 0x000fe4000f8e02ff */
[----:B------:R-:W-:Y:S03]  /*6160*/  UISETP.GE.AND UP0, UPT, UR6, UR4, UPT ;  /* 0x000000040600728c */ /* 0x000fe6000bf06270 */
[----:B------:R-:W-:Y:S01]  /*6170*/  UMOV UR4, UR11 ;  /* 0x0000000b00047c82 */ /* 0x000fe20008000000 */
[----:B------:R-:W-:Y:S02]  /*6180*/  UISETP.GE.OR UP0, UPT, UR5, UR8, UP0 ;  /* 0x000000080500728c */ /* 0x000fe40008706670 */
[----:B------:R-:W-:Y:S02]  /*6190*/  USHF.R.U32.HI UR4, URZ, UR41, UR4 ;  /* 0x00000029ff047299 */ /* 0x000fe40008011604 */
[----:B------:R-:W-:Y:S02]  /*61a0*/  UIMAD.WIDE.U32 UR8, UR5, UR40, URZ ;  /* 0x00000028050872a5 */ /* 0x000fe4000f8e00ff */
[----:B------:R-:W-:Y:S02]  /*61b0*/  USEL UR11, UR6, UR4, !UP2 ;  /* 0x00000004060b7287 */ /* 0x000fe4000d000000 */
[----:B------:R-:W-:Y:S02]  /*61c0*/  UIADD3 UR8, UPT, UPT, -UR5, URZ, URZ ;  /* 0x000000ff05087290 */ /* 0x000fe4000fffe1ff */
[----:B------:R-:W-:Y:S01]  /*61d0*/  UIADD3 UR10, UPT, UPT, -UR11, URZ, URZ ;  /* 0x000000ff0b0a7290 */ /* 0x000fe2000fffe1ff */
[----:B------:R-:W-:Y:S01]  /*61e0*/  @!UP0 UMOV UR4, UR9 ;  /* 0x0000000900048c82 */ /* 0x000fe20008000000 */
[----:B------:R-:W-:Y:S02]  /*61f0*/  UIADD3 UR9, UPT, UPT, -UR6, URZ, URZ ;  /* 0x000000ff06097290 */ /* 0x000fe4000fffe1ff */
[----:B------:R-:W-:Y:S02]  /*6200*/  @!UP0 USHF.R.U32.HI UR4, URZ, UR41, UR4 ;  /* 0x00000029ff048299 */ /* 0x000fe40008011604 */
[----:B------:R-:W-:Y:S02]  /*6210*/  UIMAD UR10, UR42, UR10, UR6 ;  /* 0x0000000a2a0a72a4 */ /* 0x000fe4000f8e0206 */
[----:B------:R-:W-:Y:S04]  /*6220*/  @!UP0 USEL UR4, UR5, UR4, !UP2 ;  /* 0x0000000405048287 */ /* 0x000fe8000d000000 */
[----:B------:R-:W-:Y:S02]  /*6230*/  @!UP0 UIMAD UR10, UR7, UR10, UR4 ;  /* 0x0000000a070a82a4 */ /* 0x000fe4000f8e0204 */
[----:B------:R-:W-:Y:S02]  /*6240*/  @!UP0 UIADD3 UR11, UPT, UPT, UR11, -UR4, URZ ;  /* 0x800000040b0b8290 */ /* 0x000fe4000fffe0ff */
[----:B------:R-:W-:Y:S02]  /*6250*/  UIMAD UR7, UR43, UR8, UR38 ;  /* 0x000000082b0772a4 */ /* 0x000fe4000f8e0226 */
[----:B------:R-:W-:Y:S02]  /*6260*/  @!UP0 UIMAD UR6, UR11, UR42, UR5 ;  /* 0x0000002a0b0682a4 */ /* 0x000fe4000f8e0205 */
[----:B------:R-:W-:Y:S01]  /*6270*/  UIMAD UR4, UR54, UR9, UR37 ;  /* 0x00000009360472a4 */ /* 0x000fe2000f8e0225 */
[----:B------:R-:W-:Y:S02]  /*6280*/  @!UP0 UMOV UR5, UR10 ;  /* 0x0000000a00058c82 */ /* 0x000fe40008000000 */
[----:B------:R-:W-:Y:S02]  /*6290*/  UIMAD UR38, UR5, UR43, UR7 ;  /* 0x0000002b052672a4 */ /* 0x000fe4000f8e0207 */
[----:B------:R-:W-:Y:S11]  /*62a0*/  UIMAD UR37, UR6, UR54, UR4 ;  /* 0x00000036062572a4 */ /* 0x000ff6000f8e0204 */
[----:B------:R-:W-:Y:S01]  /*62b0*/  @!UPT UIADD3 URZ, UPT, UPT, URZ, URZ, URZ ;  /* 0x000000fffffff290 */ /* 0x000fe2000fffe0ff */
.L_x_109:
[----:B------:R-:W-:Y:S01]  /*62c0*/  UISETP.NE.AND UP0, UPT, UR39, 0x1, UPT ;  /* 0x000000012700788c */ /* 0x000fe2000bf05270 */
[----:B------:R-:W-:Y:S10]  /*62d0*/  IADD3 R192, PT, PT, R192, 0x1, RZ ;  /* 0x00000001c0c07810 */ /* 0x000ff40007ffe0ff */
[----:B------:R-:W2:Y:S01]  /*62e0*/  @!UP0 LDCU.128 UR12, c[0x0][0xb10] ;  /* 0x00016200ff0c87ac */ /* 0x000ea20008000c00 */
[----:B------:R-:W4:Y:S01]  /*62f0*/  @!UP0 LDCU UR5, c[0x0][0xb0c] ;  /* 0x00016180ff0587ac */ /* 0x000f220008000800 */
[----:B------:R-:W3:Y:S01]  /*6300*/  @!UP0 LDCU UR10, c[0x0][0xb20] ;  /* 0x00016400ff0a87ac */ /* 0x000ee20008000800 */
[----:B--2---:R-:W-:Y:S02]  /*6310*/  UIMAD.WIDE.U32 UR8, UR38, UR12, URZ ;  /* 0x0000000c260872a5 */ /* 0x004fe4000f8e00ff */
[----:B------:R-:W-:Y:S02]  /*6320*/  UIMAD.WIDE.U32 UR6, UR37, UR15, URZ ;  /* 0x0000000f250672a5 */ /* 0x000fe4000f8e00ff */
[----:B------:R-:W-:Y:S03]  /*6330*/  @!UP0 UISETP.NE.AND UP1, UPT, UR14, 0x1, UPT ;  /* 0x000000010e00888c */ /* 0x000fe6000bf25270 */
[----:B------:R-:W-:Y:S01]  /*6340*/  @!UP0 UMOV UR4, UR9 ;  /* 0x0000000900048c82 */ /* 0x000fe20008000000 */
[----:B----4-:R-:W-:Y:S02]  /*6350*/  @!UP0 UISETP.NE.AND UP2, UPT, UR5, 0x1, UPT ;  /* 0x000000010500888c */ /* 0x010fe4000bf45270 */
[----:B------:R-:W-:Y:S01]  /*6360*/  @!UP0 USHF.R.U32.HI UR4, URZ, UR13, UR4 ;  /* 0x0000000dff048299 */ /* 0x000fe20008011604 */
[----:B------:R-:W-:Y:S02]  /*6370*/  @!UP0 UMOV UR6, UR7 ;  /* 0x0000000700068c82 */ /* 0x000fe40008000000 */
[----:B---3--:R-:W-:Y:S02]  /*6380*/  @!UP0 USHF.R.U32.HI UR6, URZ, UR10, UR6 ;  /* 0x0000000aff068299 */ /* 0x008fe40008011606 */
[----:B------:R-:W-:Y:S02]  /*6390*/  @!UP0 USEL UR7, UR38, UR4, !UP2 ;  /* 0x0000000426078287 */ /* 0x000fe4000d000000 */
[----:B------:R-:W-:Y:S04]  /*63a0*/  @!UP0 USEL UR6, UR37, UR6, !UP1 ;  /* 0x0000000625068287 */ /* 0x000fe8000c800000 */
[----:B------:R-:W-:Y:S02]  /*63b0*/  @!UP0 UIADD3 UR4, UPT, UPT, -UR7, UR6, URZ ;  /* 0x0000000607048290 */ /* 0x000fe4000fffe1ff */
[----:B------:R-:W-:Y:S02]  /*63c0*/  @!UP0 UIADD3 UR6, UPT, UPT, UR7, -UR6, URZ ;  /* 0x8000000607068290 */ /* 0x000fe4000fffe0ff */
[----:B------:R-:W-:Y:S02]  /*63d0*/  @!UP0 UIMAD UR38, UR4, UR5, UR38 ;  /* 0x00000005042682a4 */ /* 0x000fe4000f8e0226 */
[----:B------:R-:W-:Y:S02]  /*63e0*/  @!UP0 UIMAD UR37, UR6, UR14, UR37 ;  /* 0x0000000e062582a4 */ /* 0x000fe4000f8e0225 */
[----:B------:R-:W-:Y:S09]  /*63f0*/  ULOP3.LUT UP0, URZ, UR62, 0x1b0, URZ, 0xc0, !UPT ;  /* 0x000001b03eff7892 */ /* 0x000ff2000f80c0ff */
[----:B------:R-:W-:Y:S05]  /*6400*/  BRA.U !UP0, `(.L_x_110) ;  /* 0x00000001087c7547 */ /* 0x000fea000b800000 */
[----:B------:R-:W2:Y:S01]  /*6410*/  LDCU.64 UR8, c[0x4][0x80] ;  /* 0x01001000ff0877ac */ /* 0x000ea20008000a00 */
[----:B------:R-:W-:Y:S01]  /*6420*/  MOV R16, 0x0 ;  /* 0x0000000000107802 */ /* 0x000fe20000000f00 */
[----:B------:R-:W-:Y:S02]  /*6430*/  HFMA2 R12, -RZ, RZ, 0, 5.9604644775390625e-08 ;  /* 0x00000001ff0c7431 */ /* 0x000fe400000001ff */
[----:B------:R-:W-:Y:S01]  /*6440*/  IMAD.MOV.U32 R8, RZ, RZ, 0x70 ;  /* 0x00000070ff087424 */ /* 0x000fe200078e00ff */
[----:B------:R3:W4:Y:S01]  /*6450*/  LDC.64 R14, c[0x4][R16] ;  /* 0x01000000100e7b82 */ /* 0x0007220000000a00 */
[----:B------:R-:W1:Y:S01]  /*6460*/  LDCU.64 UR6, c[0x4][0x88] ;  /* 0x01001100ff0677ac */ /* 0x000e620008000a00 */
[----:B------:R-:W-:Y:S01]  /*6470*/  IMAD.MOV.U32 R13, RZ, RZ, RZ ;  /* 0x000000ffff0d7224 */ /* 0x000fe200078e00ff */
[----:B------:R-:W1:Y:S01]  /*6480*/  LDCU.64 UR4, c[0x4][0x8] ;  /* 0x01000100ff0477ac */ /* 0x000e620008000a00 */
[----:B--2---:R-:W-:Y:S01]  /*6490*/  MOV R5, UR9 ;  /* 0x0000000900057c02 */ /* 0x004fe20008000f00 */
[----:B------:R-:W-:Y:S01]  /*64a0*/  IMAD.U32 R4, RZ, RZ, UR8 ;  /* 0x00000008ff047e24 */ /* 0x000fe2000f8e00ff */
[----:B-1----:R-:W-:Y:S01]  /*64b0*/  MOV R7, UR7 ;  /* 0x0000000700077c02 */ /* 0x002fe20008000f00 */
[----:B------:R-:W-:Y:S01]  /*64c0*/  IMAD.U32 R6, RZ, RZ, UR6 ;  /* 0x00000006ff067e24 */ /* 0x000fe2000f8e00ff */
[----:B------:R-:W-:Y:S01]  /*64d0*/  MOV R11, UR5 ;  /* 0x00000005000b7c02 */ /* 0x000fe20008000f00 */
[----:B------:R-:W-:Y:S02]  /*64e0*/  IMAD.U32 R10, RZ, RZ, UR4 ;  /* 0x00000004ff0a7e24 */ /* 0x000fe4000f8e00ff */
[----:B------:R-:W-:Y:S07]  /*64f0*/  LEPC R20, `(.L_x_111) ;  /* 0x000000001014794e */ /* 0x000fee0000000000 */
[----:B---345:R-:W-:Y:S05]  /*6500*/  CALL.ABS.NOINC R14 ;  /* 0x000000000e007343 */ /* 0x038fea0003c00000 */
.L_x_111:
[----:B------:R-:W1:Y:S01]  /*6510*/  LDCU.64 UR8, c[0x4][0x80] ;  /* 0x01001000ff0877ac */ /* 0x000e620008000a00 */
[----:B------:R-:W2:Y:S01]  /*6520*/  LDC.64 R16, c[0x4][R16] ;  /* 0x0100000010107b82 */ /* 0x000ea20000000a00 */
[----:B------:R-:W-:Y:S02]  /*6530*/  HFMA2 R12, -RZ, RZ, 0, 5.9604644775390625e-08 ;  /* 0x00000001ff0c7431 */ /* 0x000fe400000001ff */
[----:B------:R-:W-:Y:S02]  /*6540*/  IMAD.MOV.U32 R8, RZ, RZ, 0x70 ;  /* 0x00000070ff087424 */ /* 0x000fe400078e00ff */
[----:B------:R-:W-:Y:S01]  /*6550*/  IMAD.MOV.U32 R13, RZ, RZ, RZ ;  /* 0x000000ffff0d7224 */ /* 0x000fe200078e00ff */
[----:B------:R-:W3:Y:S01]  /*6560*/  LDCU.64 UR6, c[0x4][0x88] ;  /* 0x01001100ff0677ac */ /* 0x000ee20008000a00 */
[----:B------:R-:W4:Y:S01]  /*6570*/  LDCU.64 UR4, c[0x4][0x8] ;  /* 0x01000100ff0477ac */ /* 0x000f220008000a00 */
[----:B-1----:R-:W-:Y:S02]  /*6580*/  MOV R4, UR8 ;  /* 0x0000000800047c02 */ /* 0x002fe40008000f00 */
[----:B------:R-:W-:Y:S02]  /*6590*/  MOV R5, UR9 ;  /* 0x0000000900057c02 */ /* 0x000fe40008000f00 */
[----:B---3--:R-:W-:Y:S01]  /*65a0*/  MOV R7, UR7 ;  /* 0x0000000700077c02 */ /* 0x008fe20008000f00 */
[----:B------:R-:W-:Y:S01]  /*65b0*/  IMAD.U32 R6, RZ, RZ, UR6 ;  /* 0x00000006ff067e24 */ /* 0x000fe2000f8e00ff */
[----:B----4-:R-:W-:Y:S01]  /*65c0*/  MOV R11, UR5 ;  /* 0x00000005000b7c02 */ /* 0x010fe20008000f00 */
[----:B------:R-:W-:Y:S02]  /*65d0*/  IMAD.U32 R10, RZ, RZ, UR4 ;  /* 0x00000004ff0a7e24 */ /* 0x000fe4000f8e00ff */
[----:B------:R-:W-:Y:S07]  /*65e0*/  LEPC R20, `(.L_x_110) ;  /* 0x000000001014794e */ /* 0x000fee0000000000 */
[----:B--2---:R-:W-:Y:S05]  /*65f0*/  CALL.ABS.NOINC R16 ;  /* 0x0000000010007343 */ /* 0x004fea0003c00000 */
.L_x_110:
[----:B------:R-:W-:Y:S01]  /*6600*/  ISETP.NE.U32.AND P3, PT, R180, RZ, PT ;  /* 0x000000ffb400720c */ /* 0x000fe20003f65070 */
[----:B------:R-:W-:Y:S01]  /*6610*/  UISETP.NE.AND UP1, UPT, UR63, URZ, UPT ;  /* 0x000000ff3f00728c */ /* 0x000fe2000bf25270 */
[----:B------:R-:W-:Y:S02]  /*6620*/  ISETP.NE.U32.AND P4, PT, R176, RZ, PT ;  /* 0x000000ffb000720c */ /* 0x000fe40003f85070 */
[----:B------:R-:W-:Y:S02]  /*6630*/  ISETP.NE.AND.EX P3, PT, R181, RZ, PT, P3 ;  /* 0x000000ffb500720c */ /* 0x000fe40003f65330 */
[----:B------:R-:W-:Y:S02]  /*6640*/  PLOP3.LUT P1, PT, PT, PT, PT, 0x8, 0x80 ;  /* 0x000000000080781c */ /* 0x000fe40003f2e170 */
[----:B------:R-:W-:Y:S02]  /*6650*/  PLOP3.LUT P0, PT, PT, PT, UP1, 0x80, 0x8 ;  /* 0x000000000008781c */ /* 0x000fe40003f0f018 */
[----:B------:R-:W-:Y:S02]  /*6660*/  ISETP.NE.AND.EX P4, PT, R177, RZ, PT, P4 ;  /* 0x000000ffb100720c */ /* 0x000fe40003f85340 */
[----:B------:R-:W2:Y:S09]  /*6670*/  @UP1 LDCU.64 UR4, c[0x0][0x888] ;  /* 0x00011100ff0417ac */ /* 0x000eb20008000a00 */
[----:B------:R-:W-:Y:S01]  /*6680*/  @P0 PLOP3.LUT P1, PT, P3, PT, PT, 0x80, 0x8 ;  /* 0x000000000008081c */ /* 0x000fe20001f2f070 */
[----:B--2---:R-:W-:Y:S04]  /*6690*/  @UP1 UISETP.NE.U32.AND UP0, UPT, UR4, URZ, UPT ;  /* 0x000000ff0400128c */ /* 0x004fe8000bf05070 */
[----:B------:R-:W-:Y:S04]  /*66a0*/  @UP1 UISETP.NE.AND.EX UP0, UPT, UR5, URZ, UPT, UP0 ;  /* 0x000000ff0500128c */ /* 0x000fe8000bf05300 */
[----:B------:R-:W-:Y:S01]  /*66b0*/  @UP1 USEL UR4, URZ, 0xffffffff, UP0 ;  /* 0xffffffffff041887 */ /* 0x000fe20008000000 */
[----:B------:R-:W-:Y:S11]  /*66c0*/  @!P3 BRA `(.L_x_112) ;  /* 0x000000000030b947 */ /* 0x000ff60003800000 */
[----:B------:R-:W-:Y:S01]  /*66d0*/  ISETP.NE.U32.AND P2, PT, R178, RZ, PT ;  /* 0x000000ffb200720c */ /* 0x000fe20003f45070 */
[----:B------:R-:W2:Y:S01]  /*66e0*/  LDCU.64 UR6, c[0x0][0x358] ;  /* 0x00006b00ff0677ac */ /* 0x000ea20008000a00 */
[----:B------:R-:W-:Y:S02]  /*66f0*/  IMAD.MOV.U32 R182, RZ, RZ, 0x1 ;  /* 0x00000001ffb67424 */ /* 0x000fe400078e00ff */
[----:B------:R-:W-:Y:S11]  /*6700*/  ISETP.NE.AND.EX P2, PT, R179, RZ, PT, P2 ;  /* 0x000000ffb300720c */ /* 0x000ff60003f45320 */
[----:B------:R-:W-:Y:S02]  /*6710*/  @!UPT UIADD3 URZ, UPT, UPT, URZ, URZ, URZ ;  /* 0x000000fffffff290 */ /* 0x000fe4000fffe0ff */
[----:B------:R-:W3:Y:S01]  /*6720*/  @P2 LDC.64 R4, c[0x0][0x888] ;  /* 0x00022200ff042b82 */ /* 0x000ee20000000a00 */
[----:B-1----:R-:W-:Y:S04]  /*6730*/  @P2 IMAD R0, R180, UR36, RZ ;  /* 0x00000024b4002c24 */ /* 0x002fe8000f8e02ff */
[----:B---3--:R-:W-:Y:S04]  /*6740*/  @P2 IMAD.WIDE R4, R0, 0x4, R4 ;  /* 0x0000000400042825 */ /* 0x008fe800078e0204 */
[----:B------:R-:W-:Y:S01]  /*6750*/  HFMA2 R0, -RZ, RZ, 0, 5.9604644775390625e-08 ;  /* 0x00000001ff007431 */ /* 0x000fe200000001ff */
[----:B--2--5:R2:W5:Y:S04]  /*6760*/  @P2 LDG.E R91, desc[UR6][R4.64] ;  /* 0x00000006045b2981 */ /* 0x024568000c1e1900 */
[----:B------:R-:W-:Y:S01]  /*6770*/  @!P2 PRMT R182, R0, 0x7610, R182 ;  /* 0x0000761000b6a816 */ /* 0x000fe200000000b6 */
[----:B--2---:R-:W3:Y:S06]  /*6780*/  @!P2 LDC R91, c[0x0][0x880] ;  /* 0x00022000ff5bab82 */ /* 0x004eec0000000800 */
.L_x_112:
[----:B------:R-:W-:Y:S05]  /*6790*/  @!P4 BRA `(.L_x_113) ;  /* 0x000000000024c947 */ /* 0x000fea0003800000 */
[----:B------:R-:W-:Y:S01]  /*67a0*/  ISETP.NE.U32.AND P2, PT, R174, RZ, PT ;  /* 0x000000ffae00720c */ /* 0x000fe20003f45070 */
[----:B------:R-:W2:Y:S03]  /*67b0*/  LDCU.64 UR6, c[0x0][0x358] ;  /* 0x00006b00ff0677ac */ /* 0x000ea60008000a00 */
[----:B------:R-:W-:Y:S11]  /*67c0*/  ISETP.NE.AND.EX P2, PT, R175, RZ, PT, P2 ;  /* 0x000000ffaf00720c */ /* 0x000ff60003f45320 */
[----:B------:R-:W-:Y:S02]  /*67d0*/  @!UPT UIADD3 URZ, UPT, UPT, URZ, URZ, URZ ;  /* 0x000000fffffff290 */ /* 0x000fe4000fffe0ff */
[----:B------:R-:W4:Y:S01]  /*67e0*/  @P2 LDC.64 R4, c[0x0][0x8a8] ;  /* 0x00022a00ff042b82 */ /* 0x000f220000000a00 */
[----:B-1----:R-:W-:Y:S04]  /*67f0*/  @P2 IMAD R0, R176, UR36, RZ ;  /* 0x00000024b0002c24 */ /* 0x002fe8000f8e02ff */
[----:B----4-:R-:W-:Y:S05]  /*6800*/  @P2 IMAD.WIDE R4, R0, 0x4, R4 ;  /* 0x0000000400042825 */ /* 0x010fea00078e0204 */
[----:B--2--5:R2:W5:Y:S02]  /*6810*/  @P2 LDG.E R89, desc[UR6][R4.64] ;  /* 0x0000000604592981 */ /* 0x024564000c1e1900 */
[----:B--2---:R-:W4:Y:S02]  /*6820*/  @!P2 LDC R89, c[0x0][0x8a0] ;  /* 0x00022800ff59ab82 */ /* 0x004f240000000800 */
.L_x_113:
[----:B---3-5:R-:W-:Y:S01]  /*6830*/  @P0 FSETP.NEU.AND P4, PT, R91, RZ, PT ;  /* 0x000000ff5b00020b */ /* 0x028fe20003f8d000 */
[----:B------:R-:W-:Y:S01]  /*6840*/  IMAD.U32 R3, RZ, RZ, UR4 ;  /* 0x00000004ff037e24 */ /* 0x000fe2000f8e00ff */
[----:B------:R-:W-:Y:S01]  /*6850*/  @P0 LOP3.LUT P2, RZ, R182, 0xff, RZ, 0xc0, !PT ;  /* 0x000000ffb6ff0812 */ /* 0x000fe2000784c0ff */
[----:B------:R-:W-:Y:S01]  /*6860*/  BSSY B1, `(.L_x_114) ;  /* 0x0000058000017945 */ /* 0x000fe20003800000 */
[----:B------:R-:W-:Y:S02]  /*6870*/  @P0 SEL R6, RZ, 0xffffffff, P4 ;  /* 0xffffffffff060807 */ /* 0x000fe40002000000 */
[----:B------:R-:W-:Y:S02]  /*6880*/  CS2R R170, SRZ ;  /* 0x0000000000aa7805 */ /* 0x000fe4000001ff00 */
[----:B------:R-:W-:Y:S02]  /*6890*/  LEA R151, R88, UR46, 0x3 ;  /* 0x0000002e58977c11 */ /* 0x000fe4000f8e18ff */
[----:B------:R-:W-:Y:S02]  /*68a0*/  CS2R R168, SRZ ;  /* 0x0000000000a87805 */ /* 0x000fe4000001ff00 */
[----:B------:R-:W-:Y:S02]  /*68b0*/  @P1 SEL R6, R3, R6, !P2 ;  /* 0x0000000603061207 */ /* 0x000fe40005000000 */
[----:B------:R-:W-:Y:S02]  /*68c0*/  CS2R R162, SRZ ;  /* 0x0000000000a27805 */ /* 0x000fe4000001ff00 */
[----:B------:R-:W-:Y:S02]  /*68d0*/  LOP3.LUT R3, R196, 0x1, RZ, 0x3c, !PT ;  /* 0x00000001c4037812 */ /* 0x000fe400078e3cff */
[----:B------:R-:W-:Y:S02]  /*68e0*/  CS2R R160, SRZ ;  /* 0x0000000000a07805 */ /* 0x000fe4000001ff00 */
[----:B------:R-:W-:Y:S02]  /*68f0*/  @P0 LOP3.LUT R6, R6, 0x1, RZ, 0xc0, !PT ;  /* 0x0000000106060812 */ /* 0x000fe400078ec0ff */
[----:B------:R-:W-:Y:S02]  /*6900*/  CS2R R154, SRZ ;  /* 0x00000000009a7805 */ /* 0x000fe4000001ff00 */
[----:B------:R-:W-:Y:S02]  /*6910*/  SHF.L.U32 R4, R195, 0x1f, RZ ;  /* 0x0000001fc3047819 */ /* 0x000fe400000006ff */
[----:B------:R-:W-:Y:S02]  /*6920*/  CS2R R152, SRZ ;  /* 0x0000000000987805 */ /* 0x000fe4000001ff00 */
[----:B------:R-:W-:Y:S01]  /*6930*/  ISETP.NE.U32.OR P6, PT, R6, 0x1, !P0 ;  /* 0x000000010600780c */ /* 0x000fe200047c5470 */
[----:B------:R-:W-:Y:S01]  /*6940*/  IMAD.U32 R6, RZ, RZ, UR45 ;  /* 0x0000002dff067e24 */ /* 0x000fe2000f8e00ff */
[----:B------:R-:W-:Y:S02]  /*6950*/  PLOP3.LUT P5, PT, PT, PT, PT, 0x8, 0x80 ;  /* 0x000000000080781c */ /* 0x000fe40003fae170 */
[----:B------:R-:W-:Y:S02]  /*6960*/  CS2R R146, SRZ ;  /* 0x0000000000927805 */ /* 0x000fe4000001ff00 */
[----:B------:R-:W-:Y:S02]  /*6970*/  P2R R199, PR, RZ, 0x40 ;  /* 0x00000040ffc77803 */ /* 0x000fe40000000000 */
[----:B------:R-:W-:Y:S02]  /*6980*/  CS2R R144, SRZ ;  /* 0x0000000000907805 */ /* 0x000fe4000001ff00 */
[----:B-1----:R-:W-:Y:S02]  /*6990*/  LEA R0, R6, UR46, 0x3 ;  /* 0x0000002e06007c11 */ /* 0x002fe4000f8e18ff */
[----:B------:R-:W-:Y:S02]  /*69a0*/  CS2R R138, SRZ ;  /* 0x00000000008a7805 */ /* 0x000fe4000001ff00 */
[----:B------:R-:W-:Y:S02]  /*69b0*/  CS2R R136, SRZ ;  /* 0x0000000000887805 */ /* 0x000fe4000001ff00 */
[----:B------:R-:W-:Y:S02]  /*69c0*/  CS2R R130, SRZ ;  /* 0x0000000000827805 */ /* 0x000fe4000001ff00 */
[----:B------:R-:W-:Y:S02]  /*69d0*/  CS2R R128, SRZ ;  /* 0x0000000000807805 */ /* 0x000fe4000001ff00 */
[----:B------:R-:W-:Y:S02]  /*69e0*/  CS2R R122, SRZ ;  /* 0x00000000007a7805 */ /* 0x000fe4000001ff00 */
[----:B------:R-:W-:Y:S02]  /*69f0*/  CS2R R120, SRZ ;  /* 0x0000000000787805 */ /* 0x000fe4000001ff00 */
[----:B------:R-:W-:Y:S02]  /*6a00*/  @P6 SHF.L.U32 R5, R3, 0x1f, RZ ;  /* 0x0000001f03056819 */ /* 0x000fe400000006ff */
[----:B------:R-:W-:Y:S02]  /*6a10*/  CS2R R114, SRZ ;  /* 0x0000000000727805 */ /* 0x000fe4000001ff00 */
[----:B------:R-:W-:Y:S02]  /*6a20*/  CS2R R112, SRZ ;  /* 0x0000000000707805 */ /* 0x000fe4000001ff00 */
[----:B------:R-:W-:Y:S01]  /*6a30*/  CS2R R106, SRZ ;  /* 0x00000000006a7805 */ /* 0x000fe2000001ff00 */
[----:B------:R-:W1:Y:S01]  /*6a40*/  @P6 SYNCS.PHASECHK.TRANS64.TRYWAIT P0, [R0+URZ+0x1a0], R5 ;  /* 0x0001a005000065a7 */ /* 0x000e6200080011ff */
[----:B------:R-:W-:Y:S02]  /*6a50*/  CS2R R104, SRZ ;  /* 0x0000000000687805 */ /* 0x000fe4000001ff00 */
[----:B------:R-:W-:Y:S02]  /*6a60*/  CS2R R98, SRZ ;  /* 0x0000000000627805 */ /* 0x000fe4000001ff00 */
[----:B------:R-:W-:Y:S01]  /*6a70*/  CS2R R96, SRZ ;  /* 0x0000000000607805 */ /* 0x000fe2000001ff00 */
[----:B------:R2:W3:Y:S01]  /*6a80*/  SYNCS.PHASECHK.TRANS64.TRYWAIT P4, [R151+URZ+0x1f0], R4 ;  /* 0x0001f004970075a7 */ /* 0x0004e200080811ff */
[----:B-1----:R-:W-:Y:S01]  /*6a90*/  @P6 PLOP3.LUT P5, PT, P0, PT, PT, 0x8, 0x80 ;  /* 0x000000000080681c */ /* 0x002fe200007ae170 */
[----:B------:R-:W-:Y:S01]  /*6aa0*/  @!UPT UIADD3 URZ, UPT, UPT, URZ, URZ, URZ ;  /* 0x000000fffffff290 */ /* 0x000fe2000fffe0ff */
[----:B--2---:R-:W-:Y:S11]  /*6ab0*/  @!P6 BRA `(.L_x_115) ;  /* 0x0000000000c8e947 */ /* 0x004ff60003800000 */
[----:B------:R-:W-:Y:S01]  /*6ac0*/  ISETP.NE.U32.AND P0, PT, RZ, UR60, PT ;  /* 0x0000003cff007c0c */ /* 0x000fe2000bf05070 */
[----:B------:R-:W-:Y:S01]  /*6ad0*/  BSSY B0, `(.L_x_116) ;  /* 0x000000d000007945 */ /* 0x000fe20003800000 */
[----:B------:R-:W-:Y:S02]  /*6ae0*/  FSETP.NEU.AND P2, PT, R91, RZ, PT ;  /* 0x000000ff5b00720b */ /* 0x000fe40003f4d000 */
[----:B------:R-:W-:Y:S02]  /*6af0*/  ISETP.NE.AND.EX P0, PT, RZ, UR61, PT, P0 ;  /* 0x0000003dff007c0c */ /* 0x000fe4000bf05300 */
[----:B------:R-:W-:Y:S02]  /*6b00*/  LOP3.LUT P1, RZ, R182, 0xff, RZ, 0xc0, !PT ;  /* 0x000000ffb6ff7812 */ /* 0x000fe4000782c0ff */
[----:B------:R-:W-:Y:S02]  /*6b10*/  SEL R5, RZ, 0xffffffff, P2 ;  /* 0xffffffffff057807 */ /* 0x000fe40001000000 */
[----:B------:R-:W-:Y:S04]  /*6b20*/  SEL R6, RZ, 0xffffffff, P0 ;  /* 0xffffffffff067807 */ /* 0x000fe80000000000 */
[----:B------:R-:W-:Y:S01]  /*6b30*/  @P3 SEL R5, R6, R5, !P1 ;  /* 0x0000000506053207 */ /* 0x000fe20004800000 */
[----:B------:R-:W-:Y:S03]  /*6b40*/  IMAD.U32 R6, RZ, RZ, UR45 ;  /* 0x0000002dff067e24 */ /* 0x000fe6000f8e00ff */
[----:B------:R-:W-:Y:S01]  /*6b50*/  LOP3.LUT R5, R5, 0x1, RZ, 0xc0, !PT ;  /* 0x0000000105057812 */ /* 0x000fe200078ec0ff */
[----:B------:R-:W-:Y:S06]  /*6b60*/  @!P5 BRA `(.L_x_117) ;  /* 0x00000000000cd947 */ /* 0x000fec0003800000 */
[----:B------:R-:W-:Y:S04]  /*6b70*/  SHF.L.U32 R3, R3, 0x1f, RZ ;  /* 0x0000001f03037819 */ /* 0x000fe800000006ff */
[----:B------:R-:W1:Y:S02]  /*6b80*/  SYNCS.PHASECHK.TRANS64.TRYWAIT P0, [R0+URZ+0x1a0], R3 ;  /* 0x0001a003000075a7 */ /* 0x000e6400080011ff */
[----:B-1----:R-:W-:Y:S05]  /*6b90*/  @!P0 BRA `(.L_x_118) ;  /* 0x0000003000dc8947 */ /* 0x002fea0003800000 */
.L_x_117:
[----:B------:R-:W-:Y:S05]  /*6ba0*/  BSYNC B0 ;  /* 0x0000000000007941 */ /* 0x000fea0003800000 */
.L_x_116:
[----:B------:R-:W-:Y:S02]  /*6bb0*/  ISETP.NE.U32.AND P0, PT, R5, 0x1, PT ;  /* 0x000000010500780c */ /* 0x000fe40003f05070 */
[----:B------:R-:W-:Y:S02]  /*6bc0*/  CS2R R98, SRZ ;  /* 0x0000000000627805 */ /* 0x000fe4000001ff00 */
        /* <DEDUP_REMOVED lines=10> */
[----:B------:R-:W-:Y:S01]  /*6c70*/  CS2R R104, SRZ ;  /* 0x0000000000687805 */ /* 0x000fe2000001ff00 */
[----:B-1----:R-:W-:Y:S01]  /*6c80*/  @P0 IMAD R0, R6, 0x2800, R173 ;  /* 0x0000280006000824 */ /* 0x002fe200078e02ad */
[----:B------:R-:W-:Y:S02]  /*6c90*/  CS2R R122, SRZ ;  /* 0x00000000007a7805 */ /* 0x000fe4000001ff00 */
[----:B------:R-:W-:Y:S02]  /*6ca0*/  CS2R R120, SRZ ;  /* 0x0000000000787805 */ /* 0x000fe4000001ff00 */
[----:B------:R-:W-:Y:S02]  /*6cb0*/  CS2R R138, SRZ ;  /* 0x00000000008a7805 */ /* 0x000fe4000001ff00 */
[----:B------:R-:W-:Y:S02]  /*6cc0*/  CS2R R136, SRZ ;  /* 0x0000000000887805 */ /* 0x000fe4000001ff00 */
[----:B------:R-:W-:Y:S02]  /*6cd0*/  @P0 LEA R6, R0, UR46, 0x1 ;  /* 0x0000002e00060c11 */ /* 0x000fe4000f8e08ff */
[----:B------:R-:W-:Y:S02]  /*6ce0*/  CS2R R154, SRZ ;  /* 0x00000000009a7805 */ /* 0x000fe4000001ff00 */
[----:B------:R-:W-:Y:S01]  /*6cf0*/  CS2R R152, SRZ ;  /* 0x0000000000987805 */ /* 0x000fe2000001ff00 */
[----:B------:R-:W-:Y:S01]  /*6d00*/  IMAD.MOV.U32 R170, RZ, RZ, RZ ;  /* 0x000000ffffaa7224 */ /* 0x000fe200078e00ff */
[----:B------:R-:W-:Y:S01]  /*6d10*/  CS2R R168, SRZ ;  /* 0x0000000000a87805 */ /* 0x000fe2000001ff00 */
[----:B------:R-:W-:Y:S01]  /*6d20*/  @P0 IMAD R0, R197, 0x2, R6 ;  /* 0x00000002c5000824 */ /* 0x000fe200078e0206 */
[----:B------:R-:W-:Y:S05]  /*6d30*/  @P0 WARPSYNC.ALL ;  /* 0x0000000000000948 */ /* 0x000fea0003800000 */
[----:B------:R1:W2:Y:S04]  /*6d40*/  @P0 LDSM.16.M88.4 R96, [R6+0x400] ;  /* 0x000400000660083b */ /* 0x0002a80000000200 */
[----:B------:R1:W1:Y:S04]  /*6d50*/  @P0 LDSM.16.M88.4 R112, [R6+0x1400] ;  /* 0x001400000670083b */ /* 0x0002680000000200 */
[----:B------:R1:W1:Y:S04]  /*6d60*/  @P0 LDSM.16.M88.4 R128, [R6+0x2400] ;  /* 0x002400000680083b */ /* 0x0002680000000200 */
[----:B------:R1:W1:Y:S04]  /*6d70*/  @P0 LDSM.16.M88.4 R144, [R6+0x3400] ;  /* 0x003400000690083b */ /* 0x0002680000000200 */
[----:B------:R1:W1:Y:S04]  /*6d80*/  @P0 LDSM.16.M88.4 R160, [R6+0x4400] ;  /* 0x0044000006a0083b */ /* 0x0002680000000200 */
[----:B------:R1:W1:Y:S04]  /*6d90*/  @P0 LDSM.16.M88.4 R104, [R0+0x400] ;  /* 0x000400000068083b */ /* 0x0002680000000200 */
[----:B------:R1:W1:Y:S04]  /*6da0*/  @P0 LDSM.16.M88.4 R120, [R0+0x1400] ;  /* 0x001400000078083b */ /* 0x0002680000000200 */
[----:B------:R1:W1:Y:S04]  /*6db0*/  @P0 LDSM.16.M88.4 R136, [R0+0x2400] ;  /* 0x002400000088083b */ /* 0x0002680000000200 */
[----:B------:R1:W1:Y:S04]  /*6dc0*/  @P0 LDSM.16.M88.4 R152, [R0+0x3400] ;  /* 0x003400000098083b */ /* 0x0002680000000200 */
[----:B------:R1:W1:Y:S02]  /*6dd0*/  @P0 LDSM.16.M88.4 R168, [R0+0x4400] ;  /* 0x0044000000a8083b */ /* 0x0002640000000200 */
.L_x_115:
[----:B------:R-:W-:Y:S05]  /*6de0*/  BSYNC B1 ;  /* 0x0000000000017941 */ /* 0x000fea0003800000 */
.L_x_114:
[----:B-1----:R-:W-:Y:S04]  /*6df0*/  LEA.HI R0, R88, R88, RZ, 0x1 ;  /* 0x0000005858007211 */ /* 0x002fe800078f08ff */
[----:B------:R-:W-:Y:S02]  /*6e00*/  SHF.R.U32.HI R7, RZ, 0x1, R0 ;  /* 0x00000001ff077819 */ /* 0x000fe40000011600 */
[----:B------:R-:W-:Y:S03]  /*6e10*/  LOP3.LUT R5, R0, 0xffe, RZ, 0xc0, !PT ;  /* 0x00000ffe00057812 */ /* 0x000fe600078ec0ff */
[----:B------:R-:W-:Y:S02]  /*6e20*/  IMAD R3, R7, 0xa0, R2 ;  /* 0x000000a007037824 */ /* 0x000fe400078e0202 */
[----:B------:R-:W-:Y:S04]  /*6e30*/  IMAD.IADD R0, R88, 0x1, -R5 ;  /* 0x0000000158007824 */ /* 0x000fe800078e0a05 */
[----:B------:R-:W-:Y:S05]  /*6e40*/  IMAD R90, R0, 0x100000, R3 ;  /* 0x00100000005a7824 */ /* 0x000fea00078e0203 */
[----:B------:R-:W-:Y:S04]  /*6e50*/  SHF.R.U32.HI R6, RZ, 0x15, R90 ;  /* 0x00000015ff067819 */ /* 0x000fe8000001165a */
[----:B------:R-:W-:Y:S01]  /*6e60*/  LOP3.LUT P0, RZ, R6, 0x3, R183, 0x48, !PT ;  /* 0x0000000306ff7812 */ /* 0x000fe200078048b7 */
[----:B------:R-:W-:Y:S01]  /*6e70*/  @!UPT UIADD3 URZ, UPT, UPT, URZ, URZ, URZ ;  /* 0x000000fffffff290 */ /* 0x000fe2000fffe0ff */
[----:B---3--:R-:W-:Y:S11]  /*6e80*/  @P4 BRA `(.L_x_119) ;  /* 0x0000000000084947 */ /* 0x008ff60003800000 */
[----:B------:R-:W1:Y:S02]  /*6e90*/  SYNCS.PHASECHK.TRANS64.TRYWAIT P1, [R151+URZ+0x1f0], R4 ;  /* 0x0001f004970075a7 */ /* 0x000e6400080211ff */
[----:B-1----:R-:W-:Y:S05]  /*6ea0*/  @!P1 BRA `(.L_x_120) ;  /* 0x00000030002c9947 */ /* 0x002fea0003800000 */
.L_x_119:
[----:B------:R-:W-:Y:S05]  /*6eb0*/  @!P0 BRA `(.L_x_121) ;  /* 0x0000000000408947 */ /* 0x000fea0003800000 */
[----:B------:R-:W3:Y:S01]  /*6ec0*/  LDCU.64 UR8, c[0x4][0x70] ;  /* 0x01000e00ff0877ac */ /* 0x000ee20008000a00 */
[----:B------:R-:W-:Y:S01]  /*6ed0*/  MOV R15, 0x0 ;  /* 0x00000000000f7802 */ /* 0x000fe20000000f00 */
[----:B------:R-:W-:Y:S02]  /*6ee0*/  HFMA2 R12, -RZ, RZ, 0, 5.9604644775390625e-08 ;  /* 0x00000001ff0c7431 */ /* 0x000fe400000001ff */
[----:B------:R-:W-:Y:S02]  /*6ef0*/  IMAD.MOV.U32 R8, RZ, RZ, 0x192 ;  /* 0x00000192ff087424 */ /* 0x000fe400078e00ff */
[----:B------:R-:W-:Y:S01]  /*6f00*/  IMAD.MOV.U32 R13, RZ, RZ, RZ ;  /* 0x000000ffff0d7224 */ /* 0x000fe200078e00ff */
[----:B------:R-:W5:Y:S01]  /*6f10*/  LDCU.64 UR6, c[0x4][0x78] ;  /* 0x01000f00ff0677ac */ /* 0x000f620008000a00 */
[----:B------:R-:W2:Y:S01]  /*6f20*/  LDC.64 R14, c[0x4][R15] ;  /* 0x010000000f0e7b82 */ /* 0x000ea20000000a00 */
[----:B------:R-:W4:Y:S01]  /*6f30*/  LDCU.64 UR4, c[0x4][0x10] ;  /* 0x01000200ff0477ac */ /* 0x000f220008000a00 */
[----:B---3--:R-:W-:Y:S01]  /*6f40*/  MOV R5, UR9 ;  /* 0x0000000900057c02 */ /* 0x008fe20008000f00 */
[----:B-1----:R-:W-:Y:S01]  /*6f50*/  IMAD.U32 R4, RZ, RZ, UR8 ;  /* 0x00000008ff047e24 */ /* 0x002fe2000f8e00ff */
[----:B-----5:R-:W-:Y:S01]  /*6f60*/  MOV R7, UR7 ;  /* 0x0000000700077c02 */ /* 0x020fe20008000f00 */
[----:B------:R-:W-:Y:S01]  /*6f70*/  IMAD.U32 R6, RZ, RZ, UR6 ;  /* 0x00000006ff067e24 */ /* 0x000fe2000f8e00ff */
[----:B----4-:R-:W-:Y:S01]  /*6f80*/  MOV R11, UR5 ;  /* 0x00000005000b7c02 */ /* 0x010fe20008000f00 */
[----:B------:R-:W-:Y:S02]  /*6f90*/  IMAD.U32 R10, RZ, RZ, UR4 ;  /* 0x00000004ff0a7e24 */ /* 0x000fe4000f8e00ff */
[----:B------:R-:W-:Y:S07]  /*6fa0*/  LEPC R20, `(.L_x_121) ;  /* 0x000000001014794e */ /* 0x000fee0000000000 */
[----:B--2---:R-:W-:Y:S05]  /*6fb0*/  CALL.ABS.NOINC R14 ;  /* 0x000000000e007343 */ /* 0x004fea0003c00000 */
.L_x_121:
[----:B------:R-:W-:Y:S05]  /*6fc0*/  WARPSYNC.ALL ;  /* 0x0000000000007948 */ /* 0x000fea0003800000 */
[C---:B------:R-:W-:Y:S01]  /*6fd0*/  R2UR UR4, R90.reuse ;  /* 0x000000005a0472ca */ /* 0x040fe200000e0000 */
[----:B------:R-:W-:Y:S05]  /*6fe0*/  VIADD R0, R90, 0x20 ;  /* 0x000000205a007836 */ /* 0x000fea0000000000 */
[----:B------:R-:W-:Y:S04]  /*6ff0*/  SHF.R.U32.HI R0, RZ, 0x15, R0 ;  /* 0x00000015ff007819 */ /* 0x000fe80000011600 */
[----:B------:R-:W-:Y:S03]  /*7000*/  LOP3.LUT P0, RZ, R0, 0x3, R183, 0x48, !PT ;  /* 0x0000000300ff7812 */ /* 0x000fe600078048b7 */
[----:B------:R-:W3:Y:S10]  /*7010*/  LDTM.16dp256bit.x4 R72, tmem[UR4] ;  /* 0x00000004004879ee */ /* 0x000ef40008120000 */
[----:B---3--:R-:W-:Y:S05]  /*7020*/  @!P0 BRA `(.L_x_122) ;  /* 0x0000000000408947 */ /* 0x008fea0003800000 */
        /* <DEDUP_REMOVED lines=16> */
.L_x_122:
[----:B------:R-:W-:Y:S05]  /*7130*/  WARPSYNC.ALL ;  /* 0x0000000000007948 */ /* 0x000fea0003800000 */
[C---:B------:R-:W-:Y:S01]  /*7140*/  R2UR UR4, R90.reuse ;  /* 0x000000005a0472ca */ /* 0x040fe200000e0000 */
[----:B------:R-:W-:Y:S05]  /*7150*/  VIADD R0, R90, 0x40 ;  /* 0x000000405a007836 */ /* 0x000fea0000000000 */
[----:B------:R-:W-:Y:S04]  /*7160*/  SHF.R.U32.HI R0, RZ, 0x15, R0 ;  /* 0x00000015ff007819 */ /* 0x000fe80000011600 */
[----:B------:R-:W-:Y:S03]  /*7170*/  LOP3.LUT P0, RZ, R0, 0x3, R183, 0x48, !PT ;  /* 0x0000000300ff7812 */ /* 0x000fe600078048b7 */
[----:B------:R-:W3:Y:S10]  /*7180*/  LDTM.16dp256bit.x4 R56, tmem[UR4+0x20] ;  /* 0x00002004003879ee */ /* 0x000ef40008120000 */
        /* <DEDUP_REMOVED lines=17> */
.L_x_123:
        /* <DEDUP_REMOVED lines=23> */
.L_x_124:
        /* <DEDUP_REMOVED lines=23> */
.L_x_125:
[----:B------:R-:W-:Y:S01]  /*7580*/  ISETP.NE.AND P0, PT, R198, RZ, PT ;  /* 0x000000ffc600720c */ /* 0x000fe20003f05270 */
[----:B------:R-:W-:Y:S05]  /*7590*/  WARPSYNC.ALL ;  /* 0x0000000000007948 */ /* 0x000fea0003800000 */
[--C-:B--2---:R-:W-:Y:S01]  /*75a0*/  HADD2.F32 R92, -RZ, R96.reuse.H0_H0 ;  /* 0x20000060ff5c7230 */ /* 0x104fe20000004100 */
[----:B------:R-:W-:Y:S01]  /*75b0*/  R2UR UR4, R90 ;  /* 0x000000005a0472ca */ /* 0x000fe200000e0000 */
[----:B------:R-:W-:Y:S01]  /*75c0*/  HADD2.F32 R94, -RZ, R96.H1_H1 ;  /* 0x30000060ff5e7230 */ /* 0x000fe20000004100 */
[----:B------:R-:W-:Y:S01]  /*75d0*/  R2UR UR5, R151 ;  /* 0x00000000970572ca */ /* 0x000fe200000e0000 */
[--C-:B------:R-:W-:Y:S02]  /*75e0*/  HADD2.F32 R93, -RZ, R97.reuse.H0_H0 ;  /* 0x20000061ff5d7230 */ /* 0x100fe40000004100 */
[C---:B----4-:R-:W-:Y:S01]  /*75f0*/  FMUL R0, R89.reuse, R72 ;  /* 0x0000004859007220 */ /* 0x050fe20000400000 */
[----:B------:R-:W-:Y:S02]  /*7600*/  HADD2.F32 R96, -RZ, R97.H1_H1 ;  /* 0x30000061ff607230 */ /* 0x000fe40000004100 */
[----:B------:R-:W-:Y:S01]  /*7610*/  FMUL R3, R89, R73 ;  /* 0x0000004959037220 */ /* 0x000fe20000400000 */
[--C-:B------:R-:W-:Y:S02]  /*7620*/  HADD2.F32 R97, -RZ, R99.reuse.H0_H0 ;  /* 0x20000063ff617230 */ /* 0x100fe40000004100 */
[C---:B------:R-:W-:Y:S01]  /*7630*/  FFMA R0, R91.reuse, R92, R0 ;  /* 0x0000005c5b007223 */ /* 0x040fe20000000000 */
[----:B------:R-:W-:Y:S02]  /*7640*/  HADD2.F32 R100, -RZ, R99.H1_H1 ;  /* 0x30000063ff647230 */ /* 0x000fe40000004100 */
[----:B------:R-:W-:Y:S01]  /*7650*/  FFMA R3, R91, R94, R3 ;  /* 0x0000005e5b037223 */ /* 0x000fe20000000003 */
[--C-:B------:R-:W-:Y:S02]  /*7660*/  HADD2.F32 R99, -RZ, R104.reuse.H0_H0 ;  /* 0x20000068ff637230 */ /* 0x100fe40000004100 */
[----:B------:R-:W-:Y:S01]  /*7670*/  FMUL R20, R89, R74 ;  /* 0x0000004a59147220 */ /* 0x000fe20000400000 */
[----:B------:R-:W-:Y:S01]  /*7680*/  HADD2.F32 R102, -RZ, R104.H1_H1 ;  /* 0x30000068ff667230 */ /* 0x000fe20000004100 */
[----:B-1----:R-:W1:Y:S01]  /*7690*/  LDTM.16dp256bit.x4 R4, tmem[UR4+0x80] ;  /* 0x00008004000479ee */ /* 0x002e620008120000 */
[--C-:B------:R-:W-:Y:S01]  /*76a0*/  HADD2.F32 R101, -RZ, R105.reuse.H0_H0 ;  /* 0x20000069ff657230 */ /* 0x100fe20000004100 */
[----:B------:R-:W-:Y:S01]  /*76b0*/  NOP ;  /* 0x0000000000007918 */ /* 0x000fe20000000000 */
[----:B------:R-:W-:Y:S01]  /*76c0*/  HADD2.F32 R104, -RZ, R105.H1_H1 ;  /* 0x30000069ff687230 */ /* 0x000fe20000004100 */
[----:B------:R-:W-:Y:S01]  /*76d0*/  F2FP.F16.F32.PACK_AB R184, R3, R0 ;  /* 0x0000000003b8723e */ /* 0x000fe200000000ff */
[--C-:B------:R-:W-:Y:S02]  /*76e0*/  HADD2.F32 R105, -RZ, R107.reuse.H0_H0 ;  /* 0x2000006bff697230 */ /* 0x100fe40000004100 */
[----:B------:R-:W-:Y:S01]  /*76f0*/  FFMA R20, R91, R93, R20 ;  /* 0x0000005d5b147223 */ /* 0x000fe20000000014 */
[----:B------:R-:W-:Y:S01]  /*7700*/  HADD2.F32 R108, -RZ, R107.H1_H1 ;  /* 0x3000006bff6c7230 */ /* 0x000fe20000004100 */
[----:B------:R-:W-:Y:S01]  /*7710*/  UIADD3 UR4, UPT, UPT, UR5, 0x210, URZ ;  /* 0x0000021005047890 */ /* 0x000fe2000fffe0ff */
[--C-:B------:R-:W-:Y:S02]  /*7720*/  HADD2.F32 R107, -RZ, R112.reuse.H0_H0 ;  /* 0x20000070ff6b7230 */ /* 0x100fe40000004100 */
[----:B------:R-:W-:Y:S01]  /*7730*/  FMUL R21, R89, R75 ;  /* 0x0000004b59157220 */ /* 0x000fe20000400000 */
[----:B------:R-:W-:Y:S01]  /*7740*/  HADD2.F32 R110, -RZ, R112.H1_H1 ;  /* 0x30000070ff6e7230 */ /* 0x000fe20000004100 */
[----:B------:R-:W-:Y:S01]  /*7750*/  UPRMT UR4, UR44, 0x654, UR4 ;  /* 0x000006542c047896 */ /* 0x000fe20008000004 */
[--C-:B------:R-:W-:Y:S02]  /*7760*/  HADD2.F32 R109, -RZ, R113.reuse.H0_H0 ;  /* 0x20000071ff6d7230 */ /* 0x100fe40000004100 */
[----:B------:R-:W-:Y:S01]  /*7770*/  FFMA R21, R91, R96, R21 ;  /* 0x000000605b157223 */ /* 0x000fe20000000015 */
[----:B------:R-:W-:Y:S02]  /*7780*/  HADD2.F32 R112, -RZ, R113.H1_H1 ;  /* 0x30000071ff707230 */ /* 0x000fe40000004100 */
[C---:B------:R-:W-:Y:S01]  /*7790*/  FMUL R22, R89.reuse, R76 ;  /* 0x0000004c59167220 */ /* 0x040fe20000400000 */
[--C-:B------:R-:W-:Y:S02]  /*77a0*/  HADD2.F32 R113, -RZ, R115.reuse.H0_H0 ;  /* 0x20000073ff717230 */ /* 0x100fe40000004100 */
[----:B------:R-:W-:Y:S01]  /*77b0*/  FMUL R23, R89, R77 ;  /* 0x0000004d59177220 */ /* 0x000fe20000400000 */
[----:B------:R-:W-:Y:S01]  /*77c0*/  HADD2.F32 R116, -RZ, R115.H1_H1 ;  /* 0x30000073ff747230 */ /* 0x000fe20000004100 */
[----:B------:R-:W-:Y:S01]  /*77d0*/  F2FP.F16.F32.PACK_AB R185, R21, R20 ;  /* 0x0000001415b9723e */ /* 0x000fe200000000ff */
[----:B------:R-:W-:Y:S01]  /*77e0*/  HADD2.F32 R95, -RZ, R98.H0_H0 ;  /* 0x20000062ff5f7230 */ /* 0x000fe20000004100 */
[----:B-1----:R-:W-:Y:S01]  /*77f0*/  SYNCS.ARRIVE.TRANS64.RED.A1T0 RZ, [UR4], RZ ;  /* 0x000000ffffff79a7 */ /* 0x002fe20008100404 */
[--C-:B------:R-:W-:Y:S02]  /*7800*/  HADD2.F32 R115, -RZ, R120.reuse.H0_H0 ;  /* 0x20000078ff737230 */ /* 0x100fe40000004100 */
[----:B------:R-:W-:Y:S01]  /*7810*/  FMUL R72, R89, R78 ;  /* 0x0000004e59487220 */ /* 0x000fe20000400000 */
[----:B------:R-:W-:Y:S02]  /*7820*/  HADD2.F32 R118, -RZ, R120.H1_H1 ;  /* 0x30000078ff767230 */ /* 0x000fe40000004100 */
[----:B------:R-:W-:Y:S01]  /*7830*/  FFMA R22, R91, R95, R22 ;  /* 0x0000005f5b167223 */ /* 0x000fe20000000016 */
[----:B------:R-:W-:Y:S02]  /*7840*/  HADD2.F32 R98, -RZ, R98.H1_H1 ;  /* 0x30000062ff627230 */ /* 0x000fe40000004100 */
[C---:B------:R-:W-:Y:S01]  /*7850*/  FMUL R73, R89.reuse, R79 ;  /* 0x0000004f59497220 */ /* 0x040fe20000400000 */
[--C-:B------:R-:W-:Y:S02]  /*7860*/  HADD2.F32 R117, -RZ, R121.reuse.H0_H0 ;  /* 0x20000079ff757230 */ /* 0x100fe40000004100 */
[----:B------:R-:W-:Y:S01]  /*7870*/  FMUL R74, R89, R80 ;  /* 0x00000050594a7220 */ /* 0x000fe20000400000 */
[----:B------:R-:W-:Y:S02]  /*7880*/  HADD2.F32 R120, -RZ, R121.H1_H1 ;  /* 0x30000079ff787230 */ /* 0x000fe40000004100 */
[C---:B------:R-:W-:Y:S01]  /*7890*/  FFMA R23, R91.reuse, R98, R23 ;  /* 0x000000625b177223 */ /* 0x040fe20000000017 */
[--C-:B------:R-:W-:Y:S02]  /*78a0*/  HADD2.F32 R121, -RZ, R123.reuse.H0_H0 ;  /* 0x2000007bff797230 */ /* 0x100fe40000004100 */
[C---:B------:R-:W-:Y:S01]  /*78b0*/  FFMA R72, R91.reuse, R97, R72 ;  /* 0x000000615b487223 */ /* 0x040fe20000000048 */
[----:B------:R-:W-:Y:S02]  /*78c0*/  HADD2.F32 R124, -RZ, R123.H1_H1 ;  /* 0x3000007bff7c7230 */ /* 0x000fe40000004100 */
[----:B------:R-:W-:Y:S01]  /*78d0*/  FFMA R73, R91, R100, R73 ;  /* 0x000000645b497223 */ /* 0x000fe20000000049 */
[--C-:B------:R-:W-:Y:S01]  /*78e0*/  HADD2.F32 R123, -RZ, R128.reuse.H0_H0 ;  /* 0x20000080ff7b7230 */ /* 0x100fe20000004100 */
[----:B------:R-:W-:Y:S01]  /*78f0*/  F2FP.F16.F32.PACK_AB R186, R23, R22 ;  /* 0x0000001617ba723e */ /* 0x000fe200000000ff */
[----:B------:R-:W-:Y:S02]  /*7900*/  HADD2.F32 R126, -RZ, R128.H1_H1 ;  /* 0x30000080ff7e7230 */ /* 0x000fe40000004100 */
[----:B------:R-:W-:Y:S01]  /*7910*/  FFMA R74, R91, R99, R74 ;  /* 0x000000635b4a7223 */ /* 0x000fe2000000004a */
[--C-:B------:R-:W-:Y:S01]  /*7920*/  HADD2.F32 R125, -RZ, R129.reuse.H0_H0 ;  /* 0x20000081ff7d7230 */ /* 0x100fe20000004100 */
[----:B------:R-:W-:Y:S01]  /*7930*/  F2FP.F16.F32.PACK_AB R187, R73, R72 ;  /* 0x0000004849bb723e */ /* 0x000fe200000000ff */
[----:B------:R-:W-:Y:S02]  /*7940*/  HADD2.F32 R128, -RZ, R129.H1_H1 ;  /* 0x30000081ff807230 */ /* 0x000fe40000004100 */
[C---:B------:R-:W-:Y:S01]  /*7950*/  FMUL R75, R89.reuse, R81 ;  /* 0x00000051594b7220 */ /* 0x040fe20000400000 */
[--C-:B------:R-:W-:Y:S02]  /*7960*/  HADD2.F32 R129, -RZ, R131.reuse.H0_H0 ;  /* 0x20000083ff817230 */ /* 0x100fe40000004100 */
[----:B------:R-:W-:Y:S01]  /*7970*/  FMUL R76, R89, R82 ;  /* 0x00000052594c7220 */ /* 0x000fe20000400000 */
[----:B------:R-:W-:Y:S01]  /*7980*/  HADD2.F32 R132, -RZ, R131.H1_H1 ;  /* 0x30000083ff847230 */ /* 0x000fe20000004100 */
[----:B------:R-:W-:Y:S01]  /*7990*/  MOV R188, UR45 ;  /* 0x0000002d00bc7c02 */ /* 0x000fe20008000f00 */
[--C-:B------:R-:W-:Y:S02]  /*79a0*/  HADD2.F32 R131, -RZ, R136.reuse.H0_H0 ;  /* 0x20000088ff837230 */ /* 0x100fe40000004100 */
[C---:B------:R-:W-:Y:S01]  /*79b0*/  FFMA R75, R91.reuse, R102, R75 ;  /* 0x000000665b4b7223 */ /* 0x040fe2000000004b */
[----:B------:R-:W-:Y:S02]  /*79c0*/  HADD2.F32 R134, -RZ, R136.H1_H1 ;  /* 0x30000088ff867230 */ /* 0x000fe40000004100 */
[----:B------:R-:W-:Y:S01]  /*79d0*/  FFMA R76, R91, R101, R76 ;  /* 0x000000655b4c7223 */ /* 0x000fe2000000004c */
[--C-:B------:R-:W-:Y:S02]  /*79e0*/  HADD2.F32 R133, -RZ, R137.reuse.H0_H0 ;  /* 0x20000089ff857230 */ /* 0x100fe40000004100 */
[C---:B------:R-:W-:Y:S01]  /*79f0*/  FMUL R77, R89.reuse, R83 ;  /* 0x00000053594d7220 */ /* 0x040fe20000400000 */
[----:B------:R-:W-:Y:S02]  /*7a00*/  HADD2.F32 R136, -RZ, R137.H1_H1 ;  /* 0x30000089ff887230 */ /* 0x000fe40000004100 */
[----:B------:R-:W-:Y:S01]  /*7a10*/  FMUL R78, R89, R84 ;  /* 0x00000054594e7220 */ /* 0x000fe20000400000 */
[--C-:B------:R-:W-:Y:S02]  /*7a20*/  HADD2.F32 R103, -RZ, R106.reuse.H0_H0 ;  /* 0x2000006aff677230 */ /* 0x100fe40000004100 */
[----:B------:R-:W-:Y:S01]  /*7a30*/  FFMA R77, R91, R104, R77 ;  /* 0x000000685b4d7223 */ /* 0x000fe2000000004d */
[--C-:B------:R-:W-:Y:S02]  /*7a40*/  HADD2.F32 R137, -RZ, R139.reuse.H0_H0 ;  /* 0x2000008bff897230 */ /* 0x100fe40000004100 */
[----:B------:R-:W-:Y:S01]  /*7a50*/  FMUL R79, R89, R85 ;  /* 0x00000055594f7220 */ /* 0x000fe20000400000 */
[----:B------:R-:W-:Y:S02]  /*7a60*/  HADD2.F32 R140, -RZ, R139.H1_H1 ;  /* 0x3000008bff8c7230 */ /* 0x000fe40000004100 */
[----:B------:R-:W-:Y:S01]  /*7a70*/  FFMA R78, R91, R103, R78 ;  /* 0x000000675b4e7223 */ /* 0x000fe2000000004e */
[----:B------:R-:W-:Y:S01]  /*7a80*/  HADD2.F32 R106, -RZ, R106.H1_H1 ;  /* 0x3000006aff6a7230 */ /* 0x000fe20000004100 */
[----:B------:R-:W-:Y:S01]  /*7a90*/  F2FP.F16.F32.PACK_AB R189, R77, R76 ;  /* 0x0000004c4dbd723e */ /* 0x000fe200000000ff */
[--C-:B------:R-:W-:Y:S02]  /*7aa0*/  HADD2.F32 R139, -RZ, R144.reuse.H0_H0 ;  /* 0x20000090ff8b7230 */ /* 0x100fe40000004100 */
[----:B------:R-:W-:Y:S01]  /*7ab0*/  FMUL R80, R89, R86 ;  /* 0x0000005659507220 */ /* 0x000fe20000400000 */
[----:B------:R-:W-:Y:S02]  /*7ac0*/  HADD2.F32 R142, -RZ, R144.H1_H1 ;  /* 0x30000090ff8e7230 */ /* 0x000fe40000004100 */
[C---:B------:R-:W-:Y:S01]  /*7ad0*/  FFMA R79, R91.reuse, R106, R79 ;  /* 0x0000006a5b4f7223 */ /* 0x040fe2000000004f */
[--C-:B------:R-:W-:Y:S02]  /*7ae0*/  HADD2.F32 R141, -RZ, R145.reuse.H0_H0 ;  /* 0x20000091ff8d7230 */ /* 0x100fe40000004100 */
[----:B------:R-:W-:Y:S01]  /*7af0*/  FFMA R80, R91, R105, R80 ;  /* 0x000000695b507223 */ /* 0x000fe20000000050 */
[----:B------:R-:W-:Y:S02]  /*7b00*/  HADD2.F32 R144, -RZ, R145.H1_H1 ;  /* 0x30000091ff907230 */ /* 0x000fe40000004100 */
[----:B------:R-:W-:Y:S01]  /*7b10*/  FMUL R81, R89, R87 ;  /* 0x0000005759517220 */ /* 0x000fe20000400000 */
[--C-:B------:R-:W-:Y:S01]  /*7b20*/  HADD2.F32 R145, -RZ, R147.reuse.H0_H0 ;  /* 0x20000093ff917230 */ /* 0x100fe20000004100 */
[----:B------:R-:W-:Y:S01]  /*7b30*/  F2FP.F16.F32.PACK_AB R190, R79, R78 ;  /* 0x0000004e4fbe723e */ /* 0x000fe200000000ff */
[----:B------:R-:W-:Y:S02]  /*7b40*/  HADD2.F32 R148, -RZ, R147.H1_H1 ;  /* 0x30000093ff947230 */ /* 0x000fe40000004100 */
[----:B------:R-:W-:Y:S01]  /*7b50*/  FFMA R81, R91, R108, R81 ;  /* 0x0000006c5b517223 */ /* 0x000fe20000000051 */
[----:B------:R-:W-:Y:S02]  /*7b60*/  IMAD R188, R188, 0x2800, R173 ;  /* 0x00002800bcbc7824 */ /* 0x000fe400078e02ad */
[C---:B------:R-:W-:Y:S01]  /*7b70*/  FMUL R56, R89.reuse, R56 ;  /* 0x0000003859387220 */ /* 0x040fe20000400000 */
[--C-:B------:R-:W-:Y:S02]  /*7b80*/  HADD2.F32 R147, -RZ, R152.reuse.H0_H0 ;  /* 0x20000098ff937230 */ /* 0x100fe40000004100 */
[----:B------:R-:W-:Y:S01]  /*7b90*/  FMUL R57, R89, R57 ;  /* 0x0000003959397220 */ /* 0x000fe20000400000 */
[----:B------:R-:W-:Y:S01]  /*7ba0*/  HADD2.F32 R150, -RZ, R152.H1_H1 ;  /* 0x30000098ff967230 */ /* 0x000fe20000004100 */
[----:B------:R-:W-:Y:S01]  /*7bb0*/  LEA R200, R188, UR46, 0x1 ;  /* 0x0000002ebcc87c11 */ /* 0x000fe2000f8e08ff */
[--C-:B------:R-:W-:Y:S01]  /*7bc0*/  HADD2.F32 R149, -RZ, R153.reuse.H0_H0 ;  /* 0x20000099ff957230 */ /* 0x100fe20000004100 */
[----:B------:R-:W-:Y:S01]  /*7bd0*/  F2FP.F16.F32.PACK_AB R188, R75, R74 ;  /* 0x0000004a4bbc723e */ /* 0x000fe200000000ff */
[----:B------:R-:W-:Y:S01]  /*7be0*/  HADD2.F32 R152, -RZ, R153.H1_H1 ;  /* 0x30000099ff987230 */ /* 0x000fe20000004100 */
[----:B------:R-:W-:Y:S01]  /*7bf0*/  F2FP.F16.F32.PACK_AB R191, R81, R80 ;  /* 0x0000005051bf723e */ /* 0x000fe200000000ff */
[--C-:B------:R-:W-:Y:S01]  /*7c00*/  HADD2.F32 R156, -RZ, R155.reuse.H1_H1 ;  /* 0x3000009bff9c7230 */ /* 0x100fe20000004100 */
[----:B------:R1:W-:Y:S01]  /*7c10*/  STSM.16.M88.4 [R200+0x400], R184 ;  /* 0x000400b8c8007844 */ /* 0x0003e20000000200 */
[----:B------:R-:W-:Y:S02]  /*7c20*/  HADD2.F32 R153, -RZ, R155.H0_H0 ;  /* 0x2000009bff997230 */ /* 0x000fe40000004100 */
[C---:B------:R-:W-:Y:S01]  /*7c30*/  FFMA R56, R91.reuse, R107, R56 ;  /* 0x0000006b5b387223 */ /* 0x040fe20000000038 */
[--C-:B------:R-:W-:Y:S02]  /*7c40*/  HADD2.F32 R158, -RZ, R160.reuse.H1_H1 ;  /* 0x300000a0ff9e7230 */ /* 0x100fe40000004100 */
[----:B------:R-:W-:Y:S01]  /*7c50*/  FFMA R57, R91, R110, R57 ;  /* 0x0000006e5b397223 */ /* 0x000fe20000000039 */
[----:B------:R-:W-:Y:S02]  /*7c60*/  HADD2.F32 R155, -RZ, R160.H0_H0 ;  /* 0x200000a0ff9b7230 */ /* 0x000fe40000004100 */
[C---:B------:R-:W-:Y:S01]  /*7c70*/  FMUL R58, R89.reuse, R58 ;  /* 0x0000003a593a7220 */ /* 0x040fe20000400000 */
[--C-:B------:R-:W-:Y:S02]  /*7c80*/  HADD2.F32 R157, -RZ, R161.reuse.H0_H0 ;  /* 0x200000a1ff9d7230 */ /* 0x100fe40000004100 */
[----:B------:R-:W-:Y:S01]  /*7c90*/  FMUL R59, R89, R59 ;  /* 0x0000003b593b7220 */ /* 0x000fe20000400000 */
[----:B------:R-:W-:Y:S02]  /*7ca0*/  HADD2.F32 R160, -RZ, R161.H1_H1 ;  /* 0x300000a1ffa07230 */ /* 0x000fe40000004100 */
[C---:B------:R-:W-:Y:S01]  /*7cb0*/  FFMA R58, R91.reuse, R109, R58 ;  /* 0x0000006d5b3a7223 */ /* 0x040fe2000000003a */
[--C-:B------:R-:W-:Y:S02]  /*7cc0*/  HADD2.F32 R161, -RZ, R163.reuse.H0_H0 ;  /* 0x200000a3ffa17230 */ /* 0x100fe40000004100 */
[----:B------:R-:W-:Y:S01]  /*7cd0*/  FFMA R59, R91, R112, R59 ;  /* 0x000000705b3b7223 */ /* 0x000fe2000000003b */
[----:B------:R-:W-:Y:S02]  /*7ce0*/  HADD2.F32 R164, -RZ, R163.H1_H1 ;  /* 0x300000a3ffa47230 */ /* 0x000fe40000004100 */
[C---:B------:R-:W-:Y:S01]  /*7cf0*/  FMUL R60, R89.reuse, R60 ;  /* 0x0000003c593c7220 */ /* 0x040fe20000400000 */
[--C-:B------:R-:W-:Y:S02]  /*7d00*/  HADD2.F32 R163, -RZ, R168.reuse.H0_H0 ;  /* 0x200000a8ffa37230 */ /* 0x100fe40000004100 */
[C---:B------:R-:W-:Y:S01]  /*7d10*/  FMUL R61, R89.reuse, R61 ;  /* 0x0000003d593d7220 */ /* 0x040fe20000400000 */
[----:B------:R-:W-:Y:S02]  /*7d20*/  HADD2.F32 R166, -RZ, R168.H1_H1 ;  /* 0x300000a8ffa67230 */ /* 0x000fe40000004100 */
[C---:B------:R-:W-:Y:S01]  /*7d30*/  FMUL R62, R89.reuse, R62 ;  /* 0x0000003e593e7220 */ /* 0x040fe20000400000 */
[--C-:B------:R-:W-:Y:S02]  /*7d40*/  HADD2.F32 R165, -RZ, R169.reuse.H0_H0 ;  /* 0x200000a9ffa57230 */ /* 0x100fe40000004100 */
[C---:B------:R-:W-:Y:S01]  /*7d50*/  FMUL R63, R89.reuse, R63 ;  /* 0x0000003f593f7220 */ /* 0x040fe20000400000 */
[----:B------:R-:W-:Y:S02]  /*7d60*/  HADD2.F32 R168, -RZ, R169.H1_H1 ;  /* 0x300000a9ffa87230 */ /* 0x000fe40000004100 */
[C---:B------:R-:W-:Y:S01]  /*7d70*/  FMUL R64, R89.reuse, R64 ;  /* 0x0000004059407220 */ /* 0x040fe20000400000 */
[--C-:B------:R-:W-:Y:S02]  /*7d80*/  HADD2.F32 R169, -RZ, R171.reuse.H0_H0 ;  /* 0x200000abffa97230 */ /* 0x100fe40000004100 */
[----:B------:R-:W-:Y:S01]  /*7d90*/  FMUL R65, R89, R65 ;  /* 0x0000004159417220 */ /* 0x000fe20000400000 */
[----:B------:R-:W-:Y:S01]  /*7da0*/  HADD2.F32 R172, -RZ, R171.H1_H1 ;  /* 0x300000abffac7230 */ /* 0x000fe20000004100 */
[----:B------:R-:W-:Y:S01]  /*7db0*/  LEA R171, R197, R200, 0x1 ;  /* 0x000000c8c5ab7211 */ /* 0x000fe200078e08ff */
[--C-:B------:R-:W-:Y:S02]  /*7dc0*/  HADD2.F32 R111, -RZ, R114.reuse.H0_H0 ;  /* 0x20000072ff6f7230 */ /* 0x100fe40000004100 */
[C---:B------:R-:W-:Y:S01]  /*7dd0*/  FMUL R66, R89.reuse, R66 ;  /* 0x0000004259427220 */ /* 0x040fe20000400000 */
[----:B------:R-:W-:Y:S02]  /*7de0*/  HADD2.F32 R114, -RZ, R114.H1_H1 ;  /* 0x30000072ff727230 */ /* 0x000fe40000004100 */
[----:B------:R-:W-:Y:S01]  /*7df0*/  FMUL R67, R89, R67 ;  /* 0x0000004359437220 */ /* 0x000fe20000400000 */
[----:B------:R2:W-:Y:S01]  /*7e00*/  STSM.16.M88.4 [R171+0x400], R188 ;  /* 0x000400bcab007844 */ /* 0x0005e20000000200 */
[----:B-1----:R-:W-:Y:S01]  /*7e10*/  F2FP.F16.F32.PACK_AB R184, R57, R56 ;  /* 0x0000003839b8723e */ /* 0x002fe200000000ff */
[----:B------:R-:W-:Y:S01]  /*7e20*/  FFMA R60, R91, R111, R60 ;  /* 0x0000006f5b3c7223 */ /* 0x000fe2000000003c */
[----:B------:R-:W-:Y:S01]  /*7e30*/  F2FP.F16.F32.PACK_AB R185, R59, R58 ;  /* 0x0000003a3bb9723e */ /* 0x000fe200000000ff */
[C---:B------:R-:W-:Y:S01]  /*7e40*/  FFMA R61, R91.reuse, R114, R61 ;  /* 0x000000725b3d7223 */ /* 0x040fe2000000003d */
[C---:B------:R-:W-:Y:S01]  /*7e50*/  FFMA R62, R91.reuse, R113, R62 ;  /* 0x000000715b3e7223 */ /* 0x040fe2000000003e */
[C---:B------:R-:W-:Y:S01]  /*7e60*/  FFMA R63, R91.reuse, R116, R63 ;  /* 0x000000745b3f7223 */ /* 0x040fe2000000003f */
[----:B------:R-:W-:Y:S02]  /*7e70*/  HADD2.F32 R119, -RZ, R122.H0_H0 ;  /* 0x2000007aff777230 */ /* 0x000fe40000004100 */
[----:B------:R-:W-:Y:S01]  /*7e80*/  FFMA R64, R91, R115, R64 ;  /* 0x000000735b407223 */ /* 0x000fe20000000040 */
[----:B------:R-:W-:Y:S01]  /*7e90*/  F2FP.F16.F32.PACK_AB R186, R61, R60 ;  /* 0x0000003c3dba723e */ /* 0x000fe200000000ff */
[----:B------:R-:W-:Y:S01]  /*7ea0*/  FFMA R65, R91, R118, R65 ;  /* 0x000000765b417223 */ /* 0x000fe20000000041 */
[----:B------:R-:W-:Y:S01]  /*7eb0*/  F2FP.F16.F32.PACK_AB R187, R63, R62 ;  /* 0x0000003e3fbb723e */ /* 0x000fe200000000ff */
[C---:B------:R-:W-:Y:S01]  /*7ec0*/  FFMA R66, R91.reuse, R117, R66 ;  /* 0x000000755b427223 */ /* 0x040fe20000000042 */
[----:B------:R-:W-:Y:S01]  /*7ed0*/  FFMA R67, R91, R120, R67 ;  /* 0x000000785b437223 */ /* 0x000fe20000000043 */
[----:B------:R-:W-:Y:S02]  /*7ee0*/  HADD2.F32 R159, -RZ, R162.H0_H0 ;  /* 0x200000a2ff9f7230 */ /* 0x000fe40000004100 */
[----:B------:R-:W-:Y:S01]  /*7ef0*/  FMUL R68, R89, R68 ;  /* 0x0000004459447220 */ /* 0x000fe20000400000 */
[----:B------:R-:W-:Y:S01]  /*7f00*/  HADD2.F32 R122, -RZ, R122.H1_H1 ;  /* 0x3000007aff7a7230 */ /* 0x000fe20000004100 */
[----:B------:R1:W-:Y:S01]  /*7f10*/  STSM.16.M88.4 [R200+0x1400], R184 ;  /* 0x001400b8c8007844 */ /* 0x0003e20000000200 */
[----:B------:R-:W-:Y:S02]  /*7f20*/  HADD2.F32 R162, -RZ, R162.H1_H1 ;  /* 0x300000a2ffa27230 */ /* 0x000fe40000004100 */
[----:B------:R-:W-:Y:S01]  /*7f30*/  FFMA R68, R91, R119, R68 ;  /* 0x000000775b447223 */ /* 0x000fe20000000044 */
[C---:B------:R-:W-:Y:S01]  /*7f40*/  FMUL R69, R89.reuse, R69 ;  /* 0x0000004559457220 */ /* 0x040fe20000400000 */
[C---:B------:R-:W-:Y:S01]  /*7f50*/  FMUL R70, R89.reuse, R70 ;  /* 0x0000004659467220 */ /* 0x040fe20000400000 */
[C---:B------:R-:W-:Y:S01]  /*7f60*/  FMUL R71, R89.reuse, R71 ;  /* 0x0000004759477220 */ /* 0x040fe20000400000 */
[----:B------:R-:W-:Y:S01]  /*7f70*/  FMUL R40, R89, R40 ;  /* 0x0000002859287220 */ /* 0x000fe20000400000 */
[C---:B------:R-:W-:Y:S01]  /*7f80*/  FFMA R69, R91.reuse, R122, R69 ;  /* 0x0000007a5b457223 */ /* 0x040fe20000000045 */
[C---:B------:R-:W-:Y:S01]  /*7f90*/  FFMA R70, R91.reuse, R121, R70 ;  /* 0x000000795b467223 */ /* 0x040fe20000000046 */
[C---:B------:R-:W-:Y:S01]  /*7fa0*/  FFMA R71, R91.reuse, R124, R71 ;  /* 0x0000007c5b477223 */ /* 0x040fe20000000047 */
[----:B------:R-:W-:Y:S01]  /*7fb0*/  FFMA R40, R91, R123, R40 ;  /* 0x0000007b5b287223 */ /* 0x000fe20000000028 */
[C---:B------:R-:W-:Y:S01]  /*7fc0*/  FMUL R41, R89.reuse, R41 ;  /* 0x0000002959297220 */ /* 0x040fe20000400000 */
[----:B------:R-:W-:Y:S01]  /*7fd0*/  FMUL R42, R89, R42 ;  /* 0x0000002a592a7220 */ /* 0x000fe20000400000 */
[--C-:B------:R-:W-:Y:S01]  /*7fe0*/  HADD2.F32 R127, -RZ, R130.reuse.H0_H0 ;  /* 0x20000082ff7f7230 */ /* 0x100fe20000004100 */
[----:B--2---:R-:W-:Y:S01]  /*7ff0*/  F2FP.F16.F32.PACK_AB R188, R65, R64 ;  /* 0x0000004041bc723e */ /* 0x004fe200000000ff */
[----:B------:R-:W-:Y:S01]  /*8000*/  FFMA R41, R91, R126, R41 ;  /* 0x0000007e5b297223 */ /* 0x000fe20000000029 */
[----:B------:R-:W-:Y:S01]  /*8010*/  F2FP.F16.F32.PACK_AB R189, R67, R66 ;  /* 0x0000004243bd723e */ /* 0x000fe200000000ff */
[----:B------:R-:W-:Y:S01]  /*8020*/  FFMA R42, R91, R125, R42 ;  /* 0x0000007d5b2a7223 */ /* 0x000fe2000000002a */
[----:B------:R-:W-:Y:S01]  /*8030*/  F2FP.F16.F32.PACK_AB R190, R69, R68 ;  /* 0x0000004445be723e */ /* 0x000fe200000000ff */
[----:B------:R-:W-:Y:S01]  /*8040*/  FMUL R43, R89, R43 ;  /* 0x0000002b592b7220 */ /* 0x000fe20000400000 */
[----:B------:R-:W-:Y:S01]  /*8050*/  F2FP.F16.F32.PACK_AB R191, R71, R70 ;  /* 0x0000004647bf723e */ /* 0x000fe200000000ff */
[----:B------:R-:W-:Y:S02]  /*8060*/  HADD2.F32 R130, -RZ, R130.H1_H1 ;  /* 0x30000082ff827230 */ /* 0x000fe40000004100 */
[----:B------:R-:W-:Y:S01]  /*8070*/  FMUL R44, R89, R44 ;  /* 0x0000002c592c7220 */ /* 0x000fe20000400000 */
[----:B------:R-:W-:Y:S01]  /*8080*/  FFMA R43, R91, R128, R43 ;  /* 0x000000805b2b7223 */ /* 0x000fe2000000002b */
[----:B------:R-:W-:Y:S01]  /*8090*/  FMUL R45, R89, R45 ;  /* 0x0000002d592d7220 */ /* 0x000fe20000400000 */
[----:B------:R2:W-:Y:S01]  /*80a0*/  STSM.16.M88.4 [R171+0x1400], R188 ;  /* 0x001400bcab007844 */ /* 0x0005e20000000200 */
[----:B------:R-:W-:Y:S01]  /*80b0*/  FFMA R44, R91, R127, R44 ;  /* 0x0000007f5b2c7223 */ /* 0x000fe2000000002c */
[----:B------:R-:W-:Y:S01]  /*80c0*/  FMUL R46, R89, R46 ;  /* 0x0000002e592e7220 */ /* 0x000fe20000400000 */
[----:B------:R-:W-:Y:S01]  /*80d0*/  FFMA R45, R91, R130, R45 ;  /* 0x000000825b2d7223 */ /* 0x000fe2000000002d */
[C---:B------:R-:W-:Y:S01]  /*80e0*/  FMUL R47, R89.reuse, R47 ;  /* 0x0000002f592f7220 */ /* 0x040fe20000400000 */
[----:B------:R-:W-:Y:S01]  /*80f0*/  FMUL R48, R89, R48 ;  /* 0x0000003059307220 */ /* 0x000fe20000400000 */
[----:B-1----:R-:W-:Y:S01]  /*8100*/  F2FP.F16.F32.PACK_AB R184, R41, R40 ;  /* 0x0000002829b8723e */ /* 0x002fe200000000ff */
[----:B------:R-:W-:Y:S01]  /*8110*/  FFMA R46, R91, R129, R46 ;  /* 0x000000815b2e7223 */ /* 0x000fe2000000002e */
[----:B------:R-:W-:Y:S01]  /*8120*/  F2FP.F16.F32.PACK_AB R185, R43, R42 ;  /* 0x0000002a2bb9723e */ /* 0x000fe200000000ff */
[----:B------:R-:W-:Y:S01]  /*8130*/  FFMA R47, R91, R132, R47 ;  /* 0x000000845b2f7223 */ /* 0x000fe2000000002f */
[----:B------:R-:W-:Y:S01]  /*8140*/  F2FP.F16.F32.PACK_AB R186, R45, R44 ;  /* 0x0000002c2dba723e */ /* 0x000fe200000000ff */
[----:B------:R-:W-:Y:S01]  /*8150*/  FFMA R48, R91, R131, R48 ;  /* 0x000000835b307223 */ /* 0x000fe20000000030 */
[C---:B------:R-:W-:Y:S01]  /*8160*/  FMUL R49, R89.reuse, R49 ;  /* 0x0000003159317220 */ /* 0x040fe20000400000 */
[----:B------:R-:W-:Y:S01]  /*8170*/  FMUL R50, R89, R50 ;  /* 0x0000003259327220 */ /* 0x000fe20000400000 */
[----:B------:R-:W-:Y:S01]  /*8180*/  F2FP.F16.F32.PACK_AB R187, R47, R46 ;  /* 0x0000002e2fbb723e */ /* 0x000fe200000000ff */
[----:B------:R-:W-:Y:S01]  /*8190*/  FMUL R51, R89, R51 ;  /* 0x0000003359337220 */ /* 0x000fe20000400000 */
[--C-:B------:R-:W-:Y:S02]  /*81a0*/  HADD2.F32 R135, -RZ, R138.reuse.H0_H0 ;  /* 0x2000008aff877230 */ /* 0x100fe40000004100 */
[C---:B------:R-:W-:Y:S01]  /*81b0*/  FFMA R49, R91.reuse, R134, R49 ;  /* 0x000000865b317223 */ /* 0x040fe20000000031 */
[C---:B------:R-:W-:Y:S01]  /*81c0*/  FFMA R50, R91.reuse, R133, R50 ;  /* 0x000000855b327223 */ /* 0x040fe20000000032 */
[----:B------:R1:W-:Y:S01]  /*81d0*/  STSM.16.M88.4 [R200+0x2400], R184 ;  /* 0x002400b8c8007844 */ /* 0x0003e20000000200 */
[----:B------:R-:W-:Y:S01]  /*81e0*/  FFMA R51, R91, R136, R51 ;  /* 0x000000885b337223 */ /* 0x000fe20000000033 */
[C---:B------:R-:W-:Y:S01]  /*81f0*/  FMUL R52, R89.reuse, R52 ;  /* 0x0000003459347220 */ /* 0x040fe20000400000 */
[----:B------:R-:W-:Y:S02]  /*8200*/  HADD2.F32 R138, -RZ, R138.H1_H1 ;  /* 0x3000008aff8a7230 */ /* 0x000fe40000004100 */
[C---:B------:R-:W-:Y:S01]  /*8210*/  FMUL R53, R89.reuse, R53 ;  /* 0x0000003559357220 */ /* 0x040fe20000400000 */
[----:B------:R-:W-:Y:S01]  /*8220*/  FMUL R54, R89, R54 ;  /* 0x0000003659367220 */ /* 0x000fe20000400000 */
[----:B------:R-:W-:Y:S01]  /*8230*/  FFMA R52, R91, R135, R52 ;  /* 0x000000875b347223 */ /* 0x000fe20000000034 */
[----:B------:R-:W-:Y:S01]  /*8240*/  FMUL R55, R89, R55 ;  /* 0x0000003759377220 */ /* 0x000fe20000400000 */
[C---:B------:R-:W-:Y:S01]  /*8250*/  FFMA R53, R91.reuse, R138, R53 ;  /* 0x0000008a5b357223 */ /* 0x040fe20000000035 */
[----:B------:R-:W-:Y:S01]  /*8260*/  FFMA R54, R91, R137, R54 ;  /* 0x000000895b367223 */ /* 0x000fe20000000036 */
[----:B------:R-:W-:Y:S01]  /*8270*/  FMUL R24, R89, R24 ;  /* 0x0000001859187220 */ /* 0x000fe20000400000 */
[----:B------:R-:W-:Y:S01]  /*8280*/  FFMA R55, R91, R140, R55 ;  /* 0x0000008c5b377223 */ /* 0x000fe20000000037 */
[----:B--2---:R-:W-:Y:S01]  /*8290*/  F2FP.F16.F32.PACK_AB R188, R49, R48 ;  /* 0x0000003031bc723e */ /* 0x004fe200000000ff */
[----:B------:R-:W-:Y:S01]  /*82a0*/  FMUL R25, R89, R25 ;  /* 0x0000001959197220 */ /* 0x000fe20000400000 */
[----:B------:R-:W-:Y:S01]  /*82b0*/  F2FP.F16.F32.PACK_AB R189, R51, R50 ;  /* 0x0000003233bd723e */ /* 0x000fe200000000ff */
[----:B------:R-:W-:Y:S01]  /*82c0*/  FFMA R24, R91, R139, R24 ;  /* 0x0000008b5b187223 */ /* 0x000fe20000000018 */
[----:B------:R-:W-:Y:S01]  /*82d0*/  F2FP.F16.F32.PACK_AB R190, R53, R52 ;  /* 0x0000003435be723e */ /* 0x000fe200000000ff */
[----:B------:R-:W-:Y:S01]  /*82e0*/  FFMA R25, R91, R142, R25 ;  /* 0x0000008e5b197223 */ /* 0x000fe20000000019 */
[----:B------:R-:W-:Y:S01]  /*82f0*/  F2FP.F16.F32.PACK_AB R191, R55, R54 ;  /* 0x0000003637bf723e */ /* 0x000fe200000000ff */
[C---:B------:R-:W-:Y:S01]  /*8300*/  FMUL R26, R89.reuse, R26 ;  /* 0x0000001a591a7220 */ /* 0x040fe20000400000 */
[--C-:B------:R-:W-:Y:S02]  /*8310*/  HADD2.F32 R143, -RZ, R146.reuse.H0_H0 ;  /* 0x20000092ff8f7230 */ /* 0x100fe40000004100 */
[----:B------:R-:W-:Y:S01]  /*8320*/  FMUL R27, R89, R27 ;  /* 0x0000001b591b7220 */ /* 0x000fe20000400000 */
[----:B------:R-:W-:Y:S01]  /*8330*/  HADD2.F32 R146, -RZ, R146.H1_H1 ;  /* 0x30000092ff927230 */ /* 0x000fe20000004100 */
[----:B------:R2:W-:Y:S01]  /*8340*/  STSM.16.M88.4 [R171+0x2400], R188 ;  /* 0x002400bcab007844 */ /* 0x0005e20000000200 */
[C---:B------:R-:W-:Y:S01]  /*8350*/  FFMA R26, R91.reuse, R141, R26 ;  /* 0x0000008d5b1a7223 */ /* 0x040fe2000000001a */
[----:B------:R-:W-:Y:S01]  /*8360*/  FFMA R27, R91, R144, R27 ;  /* 0x000000905b1b7223 */ /* 0x000fe2000000001b */
[C---:B------:R-:W-:Y:S01]  /*8370*/  FMUL R28, R89.reuse, R28 ;  /* 0x0000001c591c7220 */ /* 0x040fe20000400000 */
[C---:B------:R-:W-:Y:S01]  /*8380*/  FMUL R29, R89.reuse, R29 ;  /* 0x0000001d591d7220 */ /* 0x040fe20000400000 */
[C---:B------:R-:W-:Y:S01]  /*8390*/  FMUL R30, R89.reuse, R30 ;  /* 0x0000001e591e7220 */ /* 0x040fe20000400000 */
[----:B------:R-:W-:Y:S01]  /*83a0*/  FMUL R31, R89, R31 ;  /* 0x0000001f591f7220 */ /* 0x000fe20000400000 */
[----:B------:R-:W-:Y:S01]  /*83b0*/  FFMA R28, R91, R143, R28 ;  /* 0x0000008f5b1c7223 */ /* 0x000fe2000000001c */
[----:B-1----:R-:W-:Y:S01]  /*83c0*/  F2FP.F16.F32.PACK_AB R184, R25, R24 ;  /* 0x0000001819b8723e */ /* 0x002fe200000000ff */
[----:B------:R-:W-:Y:S01]  /*83d0*/  FFMA R29, R91, R146, R29 ;  /* 0x000000925b1d7223 */ /* 0x000fe2000000001d */
[----:B------:R-:W-:Y:S01]  /*83e0*/  F2FP.F16.F32.PACK_AB R185, R27, R26 ;  /* 0x0000001a1bb9723e */ /* 0x000fe200000000ff */
[C---:B------:R-:W-:Y:S01]  /*83f0*/  FFMA R30, R91.reuse, R145, R30 ;  /* 0x000000915b1e7223 */ /* 0x040fe2000000001e */
[----:B------:R-:W-:Y:S01]  /*8400*/  FFMA R31, R91, R148, R31 ;  /* 0x000000945b1f7223 */ /* 0x000fe2000000001f */
[----:B------:R-:W-:Y:S01]  /*8410*/  FMUL R32, R89, R32 ;  /* 0x0000002059207220 */ /* 0x000fe20000400000 */
[----:B------:R-:W-:Y:S01]  /*8420*/  F2FP.F16.F32.PACK_AB R186, R29, R28 ;  /* 0x0000001c1dba723e */ /* 0x000fe200000000ff */
[C---:B------:R-:W-:Y:S01]  /*8430*/  FMUL R33, R89.reuse, R33 ;  /* 0x0000002159217220 */ /* 0x040fe20000400000 */
[----:B------:R-:W-:Y:S01]  /*8440*/  FMUL R34, R89, R34 ;  /* 0x0000002259227220 */ /* 0x000fe20000400000 */
[----:B------:R-:W-:Y:S01]  /*8450*/  F2FP.F16.F32.PACK_AB R187, R31, R30 ;  /* 0x0000001e1fbb723e */ /* 0x000fe200000000ff */
[C---:B------:R-:W-:Y:S01]  /*8460*/  FFMA R32, R91.reuse, R147, R32 ;  /* 0x000000935b207223 */ /* 0x040fe20000000020 */
[C---:B------:R-:W-:Y:S01]  /*8470*/  FFMA R33, R91.reuse, R150, R33 ;  /* 0x000000965b217223 */ /* 0x040fe20000000021 */
[----:B------:R-:W-:Y:S01]  /*8480*/  FFMA R34, R91, R149, R34 ;  /* 0x000000955b227223 */ /* 0x000fe20000000022 */
[C---:B------:R-:W-:Y:S01]  /*8490*/  FMUL R35, R89.reuse, R35 ;  /* 0x0000002359237220 */ /* 0x040fe20000400000 */
[--C-:B------:R-:W-:Y:S01]  /*84a0*/  HADD2.F32 R151, -RZ, R154.reuse.H0_H0 ;  /* 0x2000009aff977230 */ /* 0x100fe20000004100 */
[----:B------:R1:W-:Y:S01]  /*84b0*/  STSM.16.M88.4 [R200+0x3400], R184 ;  /* 0x003400b8c8007844 */ /* 0x0003e20000000200 */
[----:B------:R-:W-:Y:S01]  /*84c0*/  FMUL R36, R89, R36 ;  /* 0x0000002459247220 */ /* 0x000fe20000400000 */
[----:B------:R-:W-:Y:S02]  /*84d0*/  HADD2.F32 R154, -RZ, R154.H1_H1 ;  /* 0x3000009aff9a7230 */ /* 0x000fe40000004100 */
[----:B------:R-:W-:Y:S01]  /*84e0*/  FFMA R35, R91, R152, R35 ;  /* 0x000000985b237223 */ /* 0x000fe20000000023 */
[----:B------:R-:W-:Y:S01]  /*84f0*/  FMUL R37, R89, R37 ;  /* 0x0000002559257220 */ /* 0x000fe20000400000 */
[----:B------:R-:W-:Y:S01]  /*8500*/  FFMA R36, R91, R151, R36 ;  /* 0x000000975b247223 */ /* 0x000fe20000000024 */
[C---:B------:R-:W-:Y:S01]  /*8510*/  FMUL R38, R89.reuse, R38 ;  /* 0x0000002659267220 */ /* 0x040fe20000400000 */
[----:B------:R-:W-:Y:S01]  /*8520*/  FMUL R39, R89, R39 ;  /* 0x0000002759277220 */ /* 0x000fe20000400000 */
[----:B--2---:R-:W-:Y:S01]  /*8530*/  F2FP.F16.F32.PACK_AB R188, R33, R32 ;  /* 0x0000002021bc723e */ /* 0x004fe200000000ff */
        /* <DEDUP_REMOVED lines=13> */
[----:B------:R1:W-:Y:S01]  /*8610*/  STSM.16.M88.4 [R171+0x3400], R188 ;  /* 0x003400bcab007844 */ /* 0x0003e20000000200 */
[----:B------:R-:W-:Y:S01]  /*8620*/  FMUL R8, R89, R8 ;  /* 0x0000000859087220 */ /* 0x000fe20000400000 */
[----:B------:R-:W-:Y:S01]  /*8630*/  F2FP.F16.F32.PACK_AB R156, R5, R4 ;  /* 0x00000004059c723e */ /* 0x000fe200000000ff */
[----:B------:R-:W-:Y:S01]  /*8640*/  FFMA R7, R91, R160, R7 ;  /* 0x000000a05b077223 */ /* 0x000fe20000000007 */
[----:B------:R-:W-:Y:S01]  /*8650*/  FMUL R9, R89, R9 ;  /* 0x0000000959097220 */ /* 0x000fe20000400000 */
[----:B------:R-:W-:Y:S01]  /*8660*/  FFMA R8, R91, R159, R8 ;  /* 0x0000009f5b087223 */ /* 0x000fe20000000008 */
[C---:B------:R-:W-:Y:S01]  /*8670*/  FMUL R10, R89.reuse, R10 ;  /* 0x0000000a590a7220 */ /* 0x040fe20000400000 */
[C---:B------:R-:W-:Y:S01]  /*8680*/  FMUL R11, R89.reuse, R11 ;  /* 0x0000000b590b7220 */ /* 0x040fe20000400000 */
[----:B------:R-:W-:Y:S01]  /*8690*/  FMUL R12, R89, R12 ;  /* 0x0000000c590c7220 */ /* 0x000fe20000400000 */
[----:B------:R-:W-:Y:S01]  /*86a0*/  FFMA R9, R91, R162, R9 ;  /* 0x000000a25b097223 */ /* 0x000fe20000000009 */
[----:B------:R-:W-:Y:S01]  /*86b0*/  FMUL R13, R89, R13 ;  /* 0x0000000d590d7220 */ /* 0x000fe20000400000 */
[----:B------:R-:W-:Y:S01]  /*86c0*/  FFMA R10, R91, R161, R10 ;  /* 0x000000a15b0a7223 */ /* 0x000fe2000000000a */
[----:B------:R-:W-:Y:S01]  /*86d0*/  FMUL R14, R89, R14 ;  /* 0x0000000e590e7220 */ /* 0x000fe20000400000 */
[----:B------:R-:W-:Y:S01]  /*86e0*/  FFMA R11, R91, R164, R11 ;  /* 0x000000a45b0b7223 */ /* 0x000fe2000000000b */
[--C-:B------:R-:W-:Y:S02]  /*86f0*/  HADD2.F32 R167, -RZ, R170.reuse.H0_H0 ;  /* 0x200000aaffa77230 */ /* 0x100fe40000004100 */
[----:B------:R-:W-:Y:S01]  /*8700*/  FMUL R15, R89, R15 ;  /* 0x0000000f590f7220 */ /* 0x000fe20000400000 */
[----:B------:R-:W-:Y:S01]  /*8710*/  FFMA R12, R91, R163, R12 ;  /* 0x000000a35b0c7223 */ /* 0x000fe2000000000c */
[----:B------:R-:W-:Y:S02]  /*8720*/  HADD2.F32 R170, -RZ, R170.H1_H1 ;  /* 0x300000aaffaa7230 */ /* 0x000fe40000004100 */
[----:B------:R-:W-:Y:S01]  /*8730*/  FMUL R16, R89, R16 ;  /* 0x0000001059107220 */ /* 0x000fe20000400000 */
[----:B------:R-:W-:Y:S01]  /*8740*/  FFMA R13, R91, R166, R13 ;  /* 0x000000a65b0d7223 */ /* 0x000fe2000000000d */
[----:B------:R-:W-:Y:S01]  /*8750*/  FMUL R17, R89, R17 ;  /* 0x0000001159117220 */ /* 0x000fe20000400000 */
[----:B------:R-:W-:Y:S01]  /*8760*/  FFMA R14, R91, R165, R14 ;  /* 0x000000a55b0e7223 */ /* 0x000fe2000000000e */
[----:B------:R-:W-:Y:S01]  /*8770*/  FMUL R18, R89, R18 ;  /* 0x0000001259127220 */ /* 0x000fe20000400000 */
[----:B------:R-:W-:Y:S01]  /*8780*/  FFMA R15, R91, R168, R15 ;  /* 0x000000a85b0f7223 */ /* 0x000fe2000000000f */
[----:B------:R-:W-:Y:S01]  /*8790*/  FMUL R19, R89, R19 ;  /* 0x0000001359137220 */ /* 0x000fe20000400000 */
[C---:B------:R-:W-:Y:S01]  /*87a0*/  FFMA R16, R91.reuse, R167, R16 ;  /* 0x000000a75b107223 */ /* 0x040fe20000000010 */
[C---:B------:R-:W-:Y:S01]  /*87b0*/  FFMA R17, R91.reuse, R170, R17 ;  /* 0x000000aa5b117223 */ /* 0x040fe20000000011 */
[C---:B------:R-:W-:Y:S01]  /*87c0*/  FFMA R18, R91.reuse, R169, R18 ;  /* 0x000000a95b127223 */ /* 0x040fe20000000012 */
[----:B------:R-:W-:Y:S01]  /*87d0*/  FFMA R19, R91, R172, R19 ;  /* 0x000000ac5b137223 */ /* 0x000fe20000000013 */
[----:B------:R-:W-:Y:S01]  /*87e0*/  F2FP.F16.F32.PACK_AB R157, R7, R6 ;  /* 0x00000006079d723e */ /* 0x000fe200000000ff */
[----:B------:R-:W-:Y:S01]  /*87f0*/  UIADD3 UR7, UPT, UPT, UR45, 0x1, URZ ;  /* 0x000000012d077890 */ /* 0x000fe2000fffe0ff */
[----:B------:R-:W-:Y:S01]  /*8800*/  F2FP.F16.F32.PACK_AB R158, R9, R8 ;  /* 0x00000008099e723e */ /* 0x000fe200000000ff */
[----:B------:R-:W-:Y:S01]  /*8810*/  BSSY.RECONVERGENT B0, `(.L_x_126) ;  /* 0x000002e000007945 */ /* 0x000fe20003800200 */
[----:B------:R-:W-:Y:S02]  /*8820*/  F2FP.F16.F32.PACK_AB R159, R11, R10 ;  /* 0x0000000a0b9f723e */ /* 0x000fe400000000ff */
[----:B------:R-:W-:Y:S02]  /*8830*/  F2FP.F16.F32.PACK_AB R160, R13, R12 ;  /* 0x0000000c0da0723e */ /* 0x000fe400000000ff */
[----:B------:R-:W-:Y:S01]  /*8840*/  F2FP.F16.F32.PACK_AB R161, R15, R14 ;  /* 0x0000000e0fa1723e */ /* 0x000fe200000000ff */
[----:B------:R1:W-:Y:S01]  /*8850*/  STSM.16.M88.4 [R200+0x4400], R156 ;  /* 0x0044009cc8007844 */ /* 0x0003e20000000200 */
[----:B------:R-:W-:Y:S02]  /*8860*/  F2FP.F16.F32.PACK_AB R162, R17, R16 ;  /* 0x0000001011a2723e */ /* 0x000fe400000000ff */
[----:B------:R-:W-:Y:S05]  /*8870*/  F2FP.F16.F32.PACK_AB R163, R19, R18 ;  /* 0x0000001213a3723e */ /* 0x000fea00000000ff */
[----:B------:R1:W-:Y:S01]  /*8880*/  STSM.16.M88.4 [R171+0x4400], R160 ;  /* 0x004400a0ab007844 */ /* 0x0003e20000000200 */
[----:B------:R-:W-:Y:S01]  /*8890*/  @!PT LDS RZ, [RZ] ;  /* 0x00000000fffff984 */ /* 0x000fe20000000800 */
[----:B------:R-:W-:Y:S01]  /*88a0*/  @!PT LDS RZ, [RZ] ;  /* 0x00000000fffff984 */ /* 0x000fe20000000800 */
[----:B------:R-:W-:Y:S01]  /*88b0*/  @!PT LDS RZ, [RZ] ;  /* 0x00000000fffff984 */ /* 0x000fe20000000800 */
[----:B------:R-:W-:Y:S01]  /*88c0*/  @!PT LDS RZ, [RZ] ;  /* 0x00000000fffff984 */ /* 0x000fe20000000800 */
[----:B------:R2:W-:Y:S07]  /*88d0*/  MEMBAR.ALL.CTA ;  /* 0x0000000000007992 */ /* 0x0005ee0000008000 */
[----:B--2---:R-:W2:Y:S02]  /*88e0*/  FENCE.VIEW.ASYNC.S ;  /* 0x00000000000073c6 */ /* 0x004ea40000000000 */
[----:B--2---:R-:W-:Y:S06]  /*88f0*/  BAR.SYNC.DEFER_BLOCKING 0x1, 0x80 ;  /* 0x0042000000007b1d */ /* 0x004fec0000010000 */
[----:B------:R-:W-:Y:S05]  /*8900*/  @P0 BRA `(.L_x_127) ;  /* 0x0000000000780947 */ /* 0x000fea0003800000 */
[----:B------:R-:W2:Y:S01]  /*8910*/  LDCU.64 UR12, c[0x0][0x348] ;  /* 0x00006900ff0c77ac */ /* 0x000ea20008000a00 */
[----:B------:R-:W-:Y:S02]  /*8920*/  UIMAD UR6, UR45, 0x5000, UR46 ;  /* 0x000050002d0678a4 */ /* 0x000fe4000f8e022e */
[----:B------:R-:W-:Y:S02]  /*8930*/  UIMAD UR9, UR48, 0xa0, URZ ;  /* 0x000000a0300978a4 */ /* 0x000fe4000f8e02ff */
[----:B------:R-:W-:Y:S02]  /*8940*/  USHF.L.U32 UR10, UR47, 0x6, URZ ;  /* 0x000000062f0a7899 */ /* 0x000fe400080006ff */
[----:B------:R-:W-:Y:S01]  /*8950*/  UIADD3 UR8, UPT, UPT, UR6, 0x400, URZ ;  /* 0x0000040006087890 */ /* 0x000fe2000fffe0ff */
[----:B------:R-:W-:Y:S01]  /*8960*/  UMOV UR11, UR36 ;  /* 0x00000024000b7c82 */ /* 0x000fe20008000000 */
[----:B------:R-:W-:Y:S02]  /*8970*/  UIADD3 UR25, UPT, UPT, UR9, 0x20, URZ ;  /* 0x0000002009197890 */ /* 0x000fe4000fffe0ff */
[----:B------:R-:W-:Y:S01]  /*8980*/  UIADD3 UR24, UPT, UPT, UR6, 0x1400, URZ ;  /* 0x0000140006187890 */ /* 0x000fe2000fffe0ff */
[----:B------:R-:W-:Y:S01]  /*8990*/  UMOV UR27, UR36 ;  /* 0x00000024001b7c82 */ /* 0x000fe20008000000 */
[----:B--2---:R-:W-:Y:S01]  /*89a0*/  UIADD3 UR4, UP0, UPT, UR12, 0x680, URZ ;  /* 0x000006800c047890 */ /* 0x004fe2000ff1e0ff */
[----:B------:R-:W-:Y:S01]  /*89b0*/  UMOV UR26, UR10 ;  /* 0x0000000a001a7c82 */ /* 0x000fe20008000000 */
[----:B------:R-:W-:Y:S02]  /*89c0*/  UIADD3 UR21, UPT, UPT, UR9, 0x40, URZ ;  /* 0x0000004009157890 */ /* 0x000fe4000fffe0ff */
[----:B------:R-:W-:Y:S02]  /*89d0*/  UIADD3.X UR5, UPT, UPT, URZ, UR13, URZ, UP0, !UPT ;  /* 0x0000000dff057290 */ /* 0x000fe400087fe4ff */
[----:B------:R-:W-:Y:S01]  /*89e0*/  UIADD3 UR20, UPT, UPT, UR6, 0x2400, URZ ;  /* 0x0000240006147890 */ /* 0x000fe2000fffe0ff */
[----:B------:R-:W-:Y:S01]  /*89f0*/  UMOV UR23, UR36 ;  /* 0x0000002400177c82 */ /* 0x000fe20008000000 */
[----:B------:R-:W-:Y:S01]  /*8a00*/  UMOV UR22, UR10 ;  /* 0x0000000a00167c82 */ /* 0x000fe20008000000 */
[----:B------:R-:W-:Y:S02]  /*8a10*/  UIADD3 UR17, UPT, UPT, UR9, 0x60, URZ ;  /* 0x0000006009117890 */ /* 0x000fe4000fffe0ff */
[----:B------:R-:W-:Y:S02]  /*8a20*/  UIADD3 UR16, UPT, UPT, UR6, 0x3400, URZ ;  /* 0x0000340006107890 */ /* 0x000fe4000fffe0ff */
[----:B------:R2:W-:Y:S01]  /*8a30*/  UTMASTG.3D [UR8], [UR4] ;  /* 0x00000008040073b5 */ /* 0x0005e20008010000 */
[----:B------:R-:W-:Y:S01]  /*8a40*/  UMOV UR19, UR36 ;  /* 0x0000002400137c82 */ /* 0x000fe20008000000 */
[----:B------:R-:W-:Y:S01]  /*8a50*/  UMOV UR18, UR10 ;  /* 0x0000000a00127c82 */ /* 0x000fe20008000000 */
[----:B------:R-:W-:Y:S02]  /*8a60*/  UIADD3 UR13, UPT, UPT, UR9, 0x80, URZ ;  /* 0x00000080090d7890 */ /* 0x000fe4000fffe0ff */
[----:B------:R-:W-:Y:S01]  /*8a70*/  UIADD3 UR12, UPT, UPT, UR6, 0x4400, URZ ;  /* 0x00004400060c7890 */ /* 0x000fe2000fffe0ff */
[----:B------:R-:W-:Y:S01]  /*8a80*/  UMOV UR15, UR36 ;  /* 0x00000024000f7c82 */ /* 0x000fe20008000000 */
[----:B------:R2:W-:Y:S01]  /*8a90*/  UTMASTG.3D [UR24], [UR4] ;  /* 0x00000018040073b5 */ /* 0x0005e20008010000 */
[----:B------:R-:W-:Y:S01]  /*8aa0*/  UMOV UR14, UR10 ;  /* 0x0000000a000e7c82 */ /* 0x000fe20008000000 */
[----:B------:R2:W-:Y:S01]  /*8ab0*/  UTMASTG.3D [UR20], [UR4] ;  /* 0x00000014040073b5 */ /* 0x0005e20008010000 */
[----:B------:R2:W-:Y:S04]  /*8ac0*/  UTMASTG.3D [UR16], [UR4] ;  /* 0x00000010040073b5 */ /* 0x0005e80008010000 */
[----:B------:R2:W-:Y:S02]  /*8ad0*/  UTMASTG.3D [UR12], [UR4] ;  /* 0x0000000c040073b5 */ /* 0x0005e40008010000 */
[----:B--2---:R0:W-:Y:S02]  /*8ae0*/  UTMACMDFLUSH ;  /* 0x00000000000079b7 */ /* 0x0041e40000000000 */
.L_x_127:
[----:B------:R-:W-:Y:S05]  /*8af0*/  BSYNC.RECONVERGENT B0 ;  /* 0x0000000000007941 */ /* 0x000fea0003800200 */
.L_x_126:
[----:B------:R-:W-:Y:S04]  /*8b00*/  BSSY.RECONVERGENT B0, `(.L_x_128) ;  /* 0x0000003000007945 */ /* 0x000fe80003800200 */
[----:B------:R-:W-:Y:S05]  /*8b10*/  @P0 BRA `(.L_x_129) ;  /* 0x0000000000040947 */ /* 0x000fea0003800000 */
[----:B------:R-:W-:Y:S04]  /*8b20*/  DEPBAR.LE SB0, 0x0 ;  /* 0x000080000000791a */ /* 0x000fe80000000000 */
.L_x_129:
[----:B------:R-:W-:Y:S05]  /*8b30*/  BSYNC.RECONVERGENT B0 ;  /* 0x0000000000007941 */ /* 0x000fea0003800200 */
.L_x_128:
[----:B------:R-:W-:Y:S01]  /*8b40*/  BAR.SYNC.DEFER_BLOCKING 0x1, 0x80 ;  /* 0x0042000000007b1d */ /* 0x000fe20000010000 */
[----:B------:R-:W-:Y:S01]  /*8b50*/  UIADD3 UR49, UPT, UPT, UR49, 0x1, URZ ;  /* 0x0000000131317890 */ /* 0x000fe2000fffe0ff */
[----:B------:R-:W-:Y:S03]  /*8b60*/  IADD3 R88, PT, PT, R88, 0x1, RZ ;  /* 0x0000000158587810 */ /* 0x000fe60007ffe0ff */
[----:B------:R-:W-:Y:S09]  /*8b70*/  UISETP.NE.AND UP0, UPT, UR49, URZ, UPT ;  /* 0x000000ff3100728c */ /* 0x000ff2000bf05270 */
[----:B------:R-:W-:Y:S05]  /*8b80*/  BRA.U !UP0, `(.L_x_130) ;  /* 0x0000000108287547 */ /* 0x000fea000b800000 */
[----:B------:R-:W-:Y:S01]  /*8b90*/  ISETP.NE.AND P0, PT, R199, RZ, PT ;  /* 0x000000ffc700720c */ /* 0x000fe20003f05270 */
[----:B------:R-:W2:Y:S11]  /*8ba0*/  S2R R0, SR_CgaCtaId ;  /* 0x0000000000007919 */ /* 0x000eb60000008800 */
[----:B------:R-:W-:Y:S01]  /*8bb0*/  @!UPT UIADD3 URZ, UPT, UPT, URZ, URZ, URZ ;  /* 0x000000fffffff290 */ /* 0x000fe2000fffe0ff */
[C---:B------:R-:W-:Y:S01]  /*8bc0*/  @P0 LEA R3, R193.reuse, UR46, 0x3 ;  /* 0x0000002ec1030c11 */ /* 0x040fe2000f8e18ff */
[----:B------:R-:W-:Y:S04]  /*8bd0*/  VIADD R193, R193, 0x1 ;  /* 0x00000001c1c17836 */ /* 0x000fe80000000000 */
[----:B------:R-:W-:Y:S05]  /*8be0*/  @P0 VIADD R3, R3, 0x1b0 ;  /* 0x000001b003030836 */ /* 0x000fea0000000000 */
[----:B--2---:R-:W-:Y:S04]  /*8bf0*/  @P0 PRMT R0, R0, 0x654, R3 ;  /* 0x0000065400000816 */ /* 0x004fe80000000003 */
[----:B------:R2:W-:Y:S01]  /*8c00*/  @P0 SYNCS.ARRIVE.TRANS64.RED.A1T0 RZ, [R0+URZ], RZ ;  /* 0x000000ff00ff09a7 */ /* 0x0005e200081004ff */
[C---:B------:R-:W-:Y:S04]  /*8c10*/  ISETP.NE.AND P0, PT, R193.reuse, 0x2, PT ;  /* 0x00000002c100780c */ /* 0x040fe80003f05270 */
[----:B------:R-:W-:Y:S09]  /*8c20*/  SEL R193, R193, RZ, P0 ;  /* 0x000000ffc1c17207 */ /* 0x000ff20000000000 */
.L_x_130:
[----:B------:R-:W-:Y:S01]  /*8c30*/  ISETP.NE.AND P0, PT, R192, 0x2, PT ;  /* 0x00000002c000780c */ /* 0x000fe20003f05270 */
[----:B------:R-:W-:Y:S01]  /*8c40*/  UISETP.NE.AND UP1, UPT, UR56, URZ, UPT ;  /* 0x000000ff3800728c */ /* 0x000fe2000bf25270 */
[----:B------:R-:W-:Y:S01]  /*8c50*/  ISETP.NE.AND P1, PT, R88, 0x4, PT ;  /* 0x000000045800780c */ /* 0x000fe20003f25270 */
[----:B------:R-:W-:Y:S01]  /*8c60*/  UISETP.NE.AND UP0, UPT, UR7, 0x2, UPT ;  /* 0x000000020700788c */ /* 0x000fe2000bf05270 */
[----:B------:R-:W-:Y:S01]  /*8c70*/  SEL R3, RZ, 0x1, P0 ;  /* 0x00000001ff037807 */ /* 0x000fe20000000000 */
[----:B------:R-:W-:Y:S01]  /*8c80*/  UIADD3 UR48, UPT, UPT, UR37, UR58, URZ ;  /* 0x0000003a25307290 */ /* 0x000fe2000fffe0ff */
[----:B--2---:R-:W-:Y:S01]  /*8c90*/  SEL R0, RZ, 0x1, P1 ;  /* 0x00000001ff007807 */ /* 0x004fe20000800000 */
[----:B------:R-:W-:Y:S01]  /*8ca0*/  USEL UR4, URZ, 0x1, UP0 ;  /* 0x00000001ff047887 */ /* 0x000fe20008000000 */
[----:B------:R-:W-:Y:S01]  /*8cb0*/  LOP3.LUT R194, R194, R3, RZ, 0x3c, !PT ;  /* 0x00000003c2c27212 */ /* 0x000fe200078e3cff */
[----:B------:R-:W-:Y:S01]  /*8cc0*/  UIADD3 UR47, UPT, UPT, UR38, UR59, URZ ;  /* 0x0000003b262f7290 */ /* 0x000fe2000fffe0ff */
[----:B------:R-:W-:Y:S01]  /*8cd0*/  LOP3.LUT R195, R195, R0, RZ, 0x3c, !PT ;  /* 0x00000000c3c37212 */ /* 0x000fe200078e3cff */
[----:B------:R-:W-:Y:S01]  /*8ce0*/  USEL UR45, UR7, URZ, UP0 ;  /* 0x000000ff072d7287 */ /* 0x000fe20008000000 */
[----:B------:R-:W-:Y:S01]  /*8cf0*/  SEL R192, R192, RZ, P0 ;  /* 0x000000ffc0c07207 */ /* 0x000fe20000000000 */
[----:B------:R-:W-:Y:S01]  /*8d00*/  UMOV UR36, UR57 ;  /* 0x0000003900247c82 */ /* 0x000fe20008000000 */
[----:B------:R-:W-:Y:S02]  /*8d10*/  SEL R88, R88, RZ, P1 ;  /* 0x000000ff58587207 */ /* 0x000fe40000800000 */
[----:B------:R-:W-:Y:S01]  /*8d20*/  LOP3.LUT R196, R196, UR4, RZ, 0x3c, !PT ;  /* 0x00000004c4c47c12 */ /* 0x000fe2000f8e3cff */
[----:B------:R-:W-:Y:S06]  /*8d30*/  BRA.U UP1, `(.L_x_131) ;  /* 0xffffffd101147547 */ /* 0x000fec000b83ffff */
[----:B------:R-:W-:-:S09]  /*8d40*/  UISETP.NE.AND UP0, UPT, UR63, URZ, UPT ;  /* 0x000000ff3f00728c */ /* 0x000fd2000bf05270 */
[----:B------:R-:W-:Y:S05]  /*8d50*/  BRA.U !UP0, `(.L_x_132) ;  /* 0x0000000108487547 */ /* 0x000fea000b800000 */
[----:B------:R-:W2:Y:S02]  /*8d60*/  LDCU.64 UR4, c[0x0][0x890] ;  /* 0x00011200ff0477ac */ /* 0x000ea40008000a00 */
[----:B--2---:R-:W-:-:S04]  /*8d70*/  UISETP.NE.U32.AND UP0, UPT, UR4, URZ, UPT ;  /* 0x000000ff0400728c */ /* 0x004fc8000bf05070 */
[----:B------:R-:W-:-:S09]  /*8d80*/  UISETP.NE.AND.EX UP0, UPT, UR5, URZ, UPT, UP0 ;  /* 0x000000ff0500728c */ /* 0x000fd2000bf05300 */
[----:B------:R-:W-:Y:S05]  /*8d90*/  BRA.U UP0, `(.L_x_133) ;  /* 0x00000001000c7547 */ /* 0x000fea000b800000 */
[----:B------:R-:W-:-:S13]  /*8da0*/  FSETP.NEU.AND P0, PT, R91, RZ, PT ;  /* 0x000000ff5b00720b */ /* 0x000fda0003f0d000 */
[----:B------:R-:W-:Y:S05]  /*8db0*/  @!P0 EXIT ;  /* 0x000000000000894d */ /* 0x000fea0003800000 */
[----:B------:R-:W-:Y:S05]  /*8dc0*/  BRA `(.L_x_132) ;  /* 0x00000000002c7947 */ /* 0x000fea0003800000 */
.L_x_133:
[----:B------:R-:W-:Y:S01]  /*8dd0*/  LOP3.LUT P0, RZ, R182, 0xff, RZ, 0xc0, !PT ;  /* 0x000000ffb6ff7812 */ /* 0x000fe2000780c0ff */
[----:B------:R-:W-:-:S12]  /*8de0*/  BSSY.RECONVERGENT B0, `(.L_x_132) ;  /* 0x0000009000007945 */ /* 0x000fd80003800200 */
[----:B------:R-:W-:Y:S05]  /*8df0*/  @P0 BRA `(.L_x_134) ;  /* 0x0000000000140947 */ /* 0x000fea0003800000 */
[----:B------:R-:W2:Y:S02]  /*8e00*/  LDCU.64 UR4, c[0x0][0x888] ;  /* 0x00011100ff0477ac */ /* 0x000ea40008000a00 */
[----:B--2---:R-:W-:-:S04]  /*8e10*/  ISETP.NE.U32.AND P0, PT, RZ, UR4, PT ;  /* 0x00000004ff007c0c */ /* 0x004fc8000bf05070 */
[----:B------:R-:W-:-:S13]  /*8e20*/  ISETP.NE.AND.EX P0, PT, RZ, UR5, PT, P0 ;  /* 0x00000005ff007c0c */ /* 0x000fda000bf05300 */
[----:B------:R-:W-:Y:S05]  /*8e30*/  @!P0 EXIT ;  /* 0x000000000000894d */ /* 0x000fea0003800000 */
[----:B------:R-:W-:Y:S05]  /*8e40*/  BRA `(.L_x_135) ;  /* 0x0000000000087947 */ /* 0x000fea0003800000 */
.L_x_134:
[----:B------:R-:W-:-:S13]  /*8e50*/  FSETP.NEU.AND P0, PT, R91, RZ, PT ;  /* 0x000000ff5b00720b */ /* 0x000fda0003f0d000 */
[----:B------:R-:W-:Y:S05]  /*8e60*/  @!P0 EXIT ;  /* 0x000000000000894d */ /* 0x000fea0003800000 */
.L_x_135:
[----:B------:R-:W-:Y:S05]  /*8e70*/  BSYNC.RECONVERGENT B0 ;  /* 0x0000000000007941 */ /* 0x000fea0003800200 */
.L_x_132:
[----:B------:R-:W-:-:S04]  /*8e80*/  DEPBAR.LE SB0, 0x0 ;  /* 0x000080000000791a */ /* 0x000fc80000000000 */
[----:B------:R-:W-:Y:S05]  /*8e90*/  EXIT ;  /* 0x000000000000794d */ /* 0x000fea0003800000 */
.L_x_25:
[----:B-1----:R1:W2:Y:S02]  /*8ea0*/  SYNCS.PHASECHK.TRANS64.TRYWAIT P0, [R0+URZ+0x240], R3 ;  /* 0x00024003000075a7 */ /* 0x0022a400080011ff */
[----:B--2---:R-:W-:Y:S05]  /*8eb0*/  @!P0 NANOSLEEP.SYNCS 0x989680 ;  /* 0x009896800000895d */ /* 0x004fea0003900000 */
[----:B------:R-:W2:Y:S02]  /*8ec0*/  @!P0 SYNCS.PHASECHK.TRANS64 P0, [R0+URZ+0x240], R3 ;  /* 0x00024003000085a7 */ /* 0x000ea400080010ff */
[----:B--2---:R-:W-:Y:S05]  /*8ed0*/  @!P0 BRA `(.L_x_25) ;  /* 0xfffffffc00f08947 */ /* 0x004fea000383ffff */
[----:B------:R-:W-:Y:S05]  /*8ee0*/  BRA `(.L_x_136) ;  /* 0xffffff8c00187947 */ /* 0x000fea000383ffff */
.L_x_28:
[----:B-1----:R-:W-:Y:S07]  /*8ef0*/  MOV R0, UR33 ;  /* 0x0000002100007c02 */ /* 0x002fee0008000f00 */
.L_x_137:
[----:B-1----:R1:W2:Y:S02]  /*8f00*/  SYNCS.PHASECHK.TRANS64.TRYWAIT P0, [R0+URZ+0xd0], R3 ;  /* 0x0000d003000075a7 */ /* 0x0022a400080011ff */
[----:B--2---:R-:W-:Y:S05]  /*8f10*/  @!P0 NANOSLEEP.SYNCS 0x989680 ;  /* 0x009896800000895d */ /* 0x004fea0003900000 */
[----:B------:R-:W2:Y:S02]  /*8f20*/  @!P0 SYNCS.PHASECHK.TRANS64 P0, [R0+URZ+0xd0], R3 ;  /* 0x0000d003000085a7 */ /* 0x000ea400080010ff */
[----:B--2---:R-:W-:Y:S05]  /*8f30*/  @!P0 BRA `(.L_x_137) ;  /* 0xfffffffc00f08947 */ /* 0x004fea000383ffff */
[----:B------:R-:W-:Y:S05]  /*8f40*/  BRA `(.L_x_27) ;  /* 0xffffff8c00587947 */ /* 0x000fea000383ffff */
.L_x_35:
[----:B-1----:R-:W-:Y:S07]  /*8f50*/  MOV R0, UR9 ;  /* 0x0000000900007c02 */ /* 0x002fee0008000f00 */
.L_x_138:
[----:B-1----:R1:W2:Y:S02]  /*8f60*/  SYNCS.PHASECHK.TRANS64.TRYWAIT P0, [R0+URZ+0xd0], R3 ;  /* 0x0000d003000075a7 */ /* 0x0022a400080011ff */
[----:B--2---:R-:W-:Y:S05]  /*8f70*/  @!P0 NANOSLEEP.SYNCS 0x989680 ;  /* 0x009896800000895d */ /* 0x004fea0003900000 */
[----:B------:R-:W2:Y:S02]  /*8f80*/  @!P0 SYNCS.PHASECHK.TRANS64 P0, [R0+URZ+0xd0], R3 ;  /* 0x0000d003000085a7 */ /* 0x000ea400080010ff */
[----:B--2---:R-:W-:Y:S05]  /*8f90*/  @!P0 BRA `(.L_x_138) ;  /* 0xfffffffc00f08947 */ /* 0x004fea000383ffff */
[----:B------:R-:W-:Y:S05]  /*8fa0*/  BRA `(.L_x_34) ;  /* 0xffffff9000187947 */ /* 0x000fea000383ffff */
.L_x_40:
[----:B-1----:R1:W2:Y:S02]  /*8fb0*/  SYNCS.PHASECHK.TRANS64.TRYWAIT P0, [R3+URZ+0x1d0], R0 ;  /* 0x0001d000030075a7 */ /* 0x0022a400080011ff */
[----:B--2---:R-:W-:Y:S05]  /*8fc0*/  @!P0 NANOSLEEP.SYNCS 0x989680 ;  /* 0x009896800000895d */ /* 0x004fea0003900000 */
[----:B------:R-:W2:Y:S02]  /*8fd0*/  @!P0 SYNCS.PHASECHK.TRANS64 P0, [R3+URZ+0x1d0], R0 ;  /* 0x0001d000030085a7 */ /* 0x000ea400080010ff */
[----:B--2---:R-:W-:Y:S05]  /*8fe0*/  @!P0 BRA `(.L_x_40) ;  /* 0xfffffffc00f08947 */ /* 0x004fea000383ffff */
[----:B------:R-:W-:Y:S05]  /*8ff0*/  BRA `(.L_x_139) ;  /* 0xffffff9000b87947 */ /* 0x000fea000383ffff */
.L_x_44:
[----:B-1----:R-:W-:-:S07]  /*9000*/  MOV R0, UR4 ;  /* 0x0000000400007c02 */ /* 0x002fce0008000f00 */
.L_x_140:
[----:B-1----:R1:W2:Y:S02]  /*9010*/  SYNCS.PHASECHK.TRANS64.TRYWAIT P0, [R0+URZ], R3 ;  /* 0x00000003000075a7 */ /* 0x0022a400080011ff */
[----:B--2---:R-:W-:Y:S05]  /*9020*/  @!P0 NANOSLEEP.SYNCS 0x989680 ;  /* 0x009896800000895d */ /* 0x004fea0003900000 */
[----:B------:R-:W2:Y:S02]  /*9030*/  @!P0 SYNCS.PHASECHK.TRANS64 P0, [R0+URZ], R3 ;  /* 0x00000003000085a7 */ /* 0x000ea400080010ff */
[----:B--2---:R-:W-:Y:S05]  /*9040*/  @!P0 BRA `(.L_x_140) ;  /* 0xfffffffc00f08947 */ /* 0x004fea000383ffff */
[----:B------:R-:W-:Y:S05]  /*9050*/  BRA `(.L_x_141) ;  /* 0xffffff98005c7947 */ /* 0x000fea000383ffff */
.L_x_45:
[----:B------:R-:W-:-:S07]  /*9060*/  MOV R0, UR5 ;  /* 0x0000000500007c02 */ /* 0x000fce0008000f00 */
.L_x_142:
[----:B-1----:R1:W2:Y:S02]  /*9070*/  SYNCS.PHASECHK.TRANS64.TRYWAIT P0, [R0+URZ], R3 ;  /* 0x00000003000075a7 */ /* 0x0022a400080011ff */
[----:B--2---:R-:W-:Y:S05]  /*9080*/  @!P0 NANOSLEEP.SYNCS 0x989680 ;  /* 0x009896800000895d */ /* 0x004fea0003900000 */
[----:B------:R-:W2:Y:S02]  /*9090*/  @!P0 SYNCS.PHASECHK.TRANS64 P0, [R0+URZ], R3 ;  /* 0x00000003000085a7 */ /* 0x000ea400080010ff */
[----:B--2---:R-:W-:Y:S05]  /*90a0*/  @!P0 BRA `(.L_x_142) ;  /* 0xfffffffc00f08947 */ /* 0x004fea000383ffff */
[----:B------:R-:W-:Y:S05]  /*90b0*/  BRA `(.L_x_143) ;  /* 0xffffff9800687947 */ /* 0x000fea000383ffff */
.L_x_46:
[----:B------:R-:W-:-:S07]  /*90c0*/  MOV R0, UR5 ;  /* 0x0000000500007c02 */ /* 0x000fce0008000f00 */
.L_x_144:
[----:B-1----:R1:W2:Y:S02]  /*90d0*/  SYNCS.PHASECHK.TRANS64.TRYWAIT P0, [R0+URZ], R3 ;  /* 0x00000003000075a7 */ /* 0x0022a400080011ff */
[----:B--2---:R-:W-:Y:S05]  /*90e0*/  @!P0 NANOSLEEP.SYNCS 0x989680 ;  /* 0x009896800000895d */ /* 0x004fea0003900000 */
[----:B------:R-:W2:Y:S02]  /*90f0*/  @!P0 SYNCS.PHASECHK.TRANS64 P0, [R0+URZ], R3 ;  /* 0x00000003000085a7 */ /* 0x000ea400080010ff */
[----:B--2---:R-:W-:Y:S05]  /*9100*/  @!P0 BRA `(.L_x_144) ;  /* 0xfffffffc00f08947 */ /* 0x004fea000383ffff */
[----:B------:R-:W-:Y:S05]  /*9110*/  BRA `(.L_x_145) ;  /* 0xffffff9800747947 */ /* 0x000fea000383ffff */
.L_x_47:
[----:B------:R-:W-:-:S07]  /*9120*/  MOV R0, UR5 ;  /* 0x0000000500007c02 */ /* 0x000fce0008000f00 */
.L_x_146:
[----:B-1----:R1:W2:Y:S02]  /*9130*/  SYNCS.PHASECHK.TRANS64.TRYWAIT P0, [R0+URZ], R3 ;  /* 0x00000003000075a7 */ /* 0x0022a400080011ff */
[----:B--2---:R-:W-:Y:S05]  /*9140*/  @!P0 NANOSLEEP.SYNCS 0x989680 ;  /* 0x009896800000895d */ /* 0x004fea0003900000 */
[----:B------:R-:W2:Y:S02]  /*9150*/  @!P0 SYNCS.PHASECHK.TRANS64 P0, [R0+URZ], R3 ;  /* 0x00000003000085a7 */ /* 0x000ea400080010ff */
[----:B--2---:R-:W-:Y:S05]  /*9160*/  @!P0 BRA `(.L_x_146) ;  /* 0xfffffffc00f08947 */ /* 0x004fea000383ffff */
[----:B------:R-:W-:Y:S05]  /*9170*/  BRA `(.L_x_147) ;  /* 0xffffff9800807947 */ /* 0x000fea000383ffff */
.L_x_48:
[----:B------:R-:W-:-:S07]  /*9180*/  MOV R0, UR5 ;  /* 0x0000000500007c02 */ /* 0x000fce0008000f00 */
.L_x_148:
[----:B-1----:R1:W2:Y:S02]  /*9190*/  SYNCS.PHASECHK.TRANS64.TRYWAIT P0, [R0+URZ], R3 ;  /* 0x00000003000075a7 */ /* 0x0022a400080011ff */
[----:B--2---:R-:W-:Y:S05]  /*91a0*/  @!P0 NANOSLEEP.SYNCS 0x989680 ;  /* 0x009896800000895d */ /* 0x004fea0003900000 */
[----:B------:R-:W2:Y:S02]  /*91b0*/  @!P0 SYNCS.PHASECHK.TRANS64 P0, [R0+URZ], R3 ;  /* 0x00000003000085a7 */ /* 0x000ea400080010ff */
[----:B--2---:R-:W-:Y:S05]  /*91c0*/  @!P0 BRA `(.L_x_148) ;  /* 0xfffffffc00f08947 */ /* 0x004fea000383ffff */
[----:B------:R-:W-:Y:S05]  /*91d0*/  BRA `(.L_x_149) ;  /* 0xffffff98008c7947 */ /* 0x000fea000383ffff */
.L_x_49:
[----:B------:R-:W-:-:S07]  /*91e0*/  MOV R0, UR5 ;  /* 0x0000000500007c02 */ /* 0x000fce0008000f00 */
.L_x_150:
[----:B-1----:R1:W2:Y:S02]  /*91f0*/  SYNCS.PHASECHK.TRANS64.TRYWAIT P0, [R0+URZ], R3 ;  /* 0x00000003000075a7 */ /* 0x0022a400080011ff */
[----:B--2---:R-:W-:Y:S05]  /*9200*/  @!P0 NANOSLEEP.SYNCS 0x989680 ;  /* 0x009896800000895d */ /* 0x004fea0003900000 */
[----:B------:R-:W2:Y:S02]  /*9210*/  @!P0 SYNCS.PHASECHK.TRANS64 P0, [R0+URZ], R3 ;  /* 0x00000003000085a7 */ /* 0x000ea400080010ff */
[----:B--2---:R-:W-:Y:S05]  /*9220*/  @!P0 BRA `(.L_x_150) ;  /* 0xfffffffc00f08947 */ /* 0x004fea000383ffff */
[----:B------:R-:W-:Y:S05]  /*9230*/  BRA `(.L_x_151) ;  /* 0xffffff9800987947 */ /* 0x000fea000383ffff */
.L_x_50:
[----:B------:R-:W-:-:S07]  /*9240*/  MOV R0, UR5 ;  /* 0x0000000500007c02 */ /* 0x000fce0008000f00 */
.L_x_152:
[----:B-1----:R1:W2:Y:S02]  /*9250*/  SYNCS.PHASECHK.TRANS64.TRYWAIT P0, [R0+URZ], R3 ;  /* 0x00000003000075a7 */ /* 0x0022a400080011ff */
[----:B--2---:R-:W-:Y:S05]  /*9260*/  @!P0 NANOSLEEP.SYNCS 0x989680 ;  /* 0x009896800000895d */ /* 0x004fea0003900000 */
[----:B------:R-:W2:Y:S02]  /*9270*/  @!P0 SYNCS.PHASECHK.TRANS64 P0, [R0+URZ], R3 ;  /* 0x00000003000085a7 */ /* 0x000ea400080010ff */
[----:B--2---:R-:W-:Y:S05]  /*9280*/  @!P0 BRA `(.L_x_152) ;  /* 0xfffffffc00f08947 */ /* 0x004fea000383ffff */
[----:B------:R-:W-:Y:S05]  /*9290*/  BRA `(.L_x_153) ;  /* 0xffffff9800a47947 */ /* 0x000fea000383ffff */
.L_x_51:
[----:B------:R-:W-:-:S07]  /*92a0*/  MOV R0, UR5 ;  /* 0x0000000500007c02 */ /* 0x000fce0008000f00 */
.L_x_154:
[----:B-1----:R1:W2:Y:S02]  /*92b0*/  SYNCS.PHASECHK.TRANS64.TRYWAIT P0, [R0+URZ], R3 ;  /* 0x00000003000075a7 */ /* 0x0022a400080011ff */
[----:B--2---:R-:W-:Y:S05]  /*92c0*/  @!P0 NANOSLEEP.SYNCS 0x989680 ;  /* 0x009896800000895d */ /* 0x004fea0003900000 */
[----:B------:R-:W2:Y:S02]  /*92d0*/  @!P0 SYNCS.PHASECHK.TRANS64 P0, [R0+URZ], R3 ;  /* 0x00000003000085a7 */ /* 0x000ea400080010ff */
[----:B--2---:R-:W-:Y:S05]  /*92e0*/  @!P0 BRA `(.L_x_154) ;  /* 0xfffffffc00f08947 */ /* 0x004fea000383ffff */
[----:B------:R-:W-:Y:S05]  /*92f0*/  BRA `(.L_x_155) ;  /* 0xffffff9800b07947 */ /* 0x000fea000383ffff */
.L_x_52:
[----:B------:R-:W-:-:S07]  /*9300*/  MOV R0, UR5 ;  /* 0x0000000500007c02 */ /* 0x000fce0008000f00 */
.L_x_156:
[----:B-1----:R1:W2:Y:S02]  /*9310*/  SYNCS.PHASECHK.TRANS64.TRYWAIT P0, [R0+URZ], R3 ;  /* 0x00000003000075a7 */ /* 0x0022a400080011ff */
[----:B--2---:R-:W-:Y:S05]  /*9320*/  @!P0 NANOSLEEP.SYNCS 0x989680 ;  /* 0x009896800000895d */ /* 0x004fea0003900000 */
[----:B------:R-:W2:Y:S02]  /*9330*/  @!P0 SYNCS.PHASECHK.TRANS64 P0, [R0+URZ], R3 ;  /* 0x00000003000085a7 */ /* 0x000ea400080010ff */
[----:B--2---:R-:W-:Y:S05]  /*9340*/  @!P0 BRA `(.L_x_156) ;  /* 0xfffffffc00f08947 */ /* 0x004fea000383ffff */
[----:B------:R-:W-:Y:S05]  /*9350*/  BRA `(.L_x_157) ;  /* 0xffffff9800bc7947 */ /* 0x000fea000383ffff */
.L_x_53:
[----:B------:R-:W-:-:S07]  /*9360*/  MOV R0, UR5 ;  /* 0x0000000500007c02 */ /* 0x000fce0008000f00 */
.L_x_158:
[----:B-1----:R1:W2:Y:S02]  /*9370*/  SYNCS.PHASECHK.TRANS64.TRYWAIT P0, [R0+URZ], R3 ;  /* 0x00000003000075a7 */ /* 0x0022a400080011ff */
[----:B--2---:R-:W-:Y:S05]  /*9380*/  @!P0 NANOSLEEP.SYNCS 0x989680 ;  /* 0x009896800000895d */ /* 0x004fea0003900000 */
[----:B------:R-:W2:Y:S02]  /*9390*/  @!P0 SYNCS.PHASECHK.TRANS64 P0, [R0+URZ], R3 ;  /* 0x00000003000085a7 */ /* 0x000ea400080010ff */
[----:B--2---:R-:W-:Y:S05]  /*93a0*/  @!P0 BRA `(.L_x_158) ;  /* 0xfffffffc00f08947 */ /* 0x004fea000383ffff */
[----:B------:R-:W-:Y:S05]  /*93b0*/  BRA `(.L_x_159) ;  /* 0xffffff9800c87947 */ /* 0x000fea000383ffff */
.L_x_54:
[----:B------:R-:W-:-:S07]  /*93c0*/  MOV R0, UR5 ;  /* 0x0000000500007c02 */ /* 0x000fce0008000f00 */
.L_x_160:
[----:B-1----:R1:W2:Y:S02]  /*93d0*/  SYNCS.PHASECHK.TRANS64.TRYWAIT P0, [R0+URZ], R3 ;  /* 0x00000003000075a7 */ /* 0x0022a400080011ff */
[----:B--2---:R-:W-:Y:S05]  /*93e0*/  @!P0 NANOSLEEP.SYNCS 0x989680 ;  /* 0x009896800000895d */ /* 0x004fea0003900000 */
[----:B------:R-:W2:Y:S02]  /*93f0*/  @!P0 SYNCS.PHASECHK.TRANS64 P0, [R0+URZ], R3 ;  /* 0x00000003000085a7 */ /* 0x000ea400080010ff */
[----:B--2---:R-:W-:Y:S05]  /*9400*/  @!P0 BRA `(.L_x_160) ;  /* 0xfffffffc00f08947 */ /* 0x004fea000383ffff */
[----:B------:R-:W-:Y:S05]  /*9410*/  BRA `(.L_x_161) ;  /* 0xffffff9800d47947 */ /* 0x000fea000383ffff */
.L_x_55:
[----:B------:R-:W-:-:S07]  /*9420*/  MOV R0, UR5 ;  /* 0x0000000500007c02 */ /* 0x000fce0008000f00 */
.L_x_162:
[----:B-1----:R1:W2:Y:S02]  /*9430*/  SYNCS.PHASECHK.TRANS64.TRYWAIT P0, [R0+URZ], R3 ;  /* 0x00000003000075a7 */ /* 0x0022a400080011ff */
[----:B--2---:R-:W-:Y:S05]  /*9440*/  @!P0 NANOSLEEP.SYNCS 0x989680 ;  /* 0x009896800000895d */ /* 0x004fea0003900000 */
[----:B------:R-:W2:Y:S02]  /*9450*/  @!P0 SYNCS.PHASECHK.TRANS64 P0, [R0+URZ], R3 ;  /* 0x00000003000085a7 */ /* 0x000ea400080010ff */
[----:B--2---:R-:W-:Y:S05]  /*9460*/  @!P0 BRA `(.L_x_162) ;  /* 0xfffffffc00f08947 */ /* 0x004fea000383ffff */
[----:B------:R-:W-:Y:S05]  /*9470*/  BRA `(.L_x_163) ;  /* 0xffffff9800e07947 */ /* 0x000fea000383ffff */
.L_x_56:
[----:B------:R-:W-:-:S07]  /*9480*/  MOV R0, UR5 ;  /* 0x0000000500007c02 */ /* 0x000fce0008000f00 */
.L_x_164:
[----:B-1----:R1:W2:Y:S02]  /*9490*/  SYNCS.PHASECHK.TRANS64.TRYWAIT P0, [R0+URZ], R3 ;  /* 0x00000003000075a7 */ /* 0x0022a400080011ff */
[----:B--2---:R-:W-:Y:S05]  /*94a0*/  @!P0 NANOSLEEP.SYNCS 0x989680 ;  /* 0x009896800000895d */ /* 0x004fea0003900000 */
[----:B------:R-:W2:Y:S02]  /*94b0*/  @!P0 SYNCS.PHASECHK.TRANS64 P0, [R0+URZ], R3 ;  /* 0x00000003000085a7 */ /* 0x000ea400080010ff */
[----:B--2---:R-:W-:Y:S05]  /*94c0*/  @!P0 BRA `(.L_x_164) ;  /* 0xfffffffc00f08947 */ /* 0x004fea000383ffff */
[----:B------:R-:W-:Y:S05]  /*94d0*/  BRA `(.L_x_165) ;  /* 0xffffff9800ec7947 */ /* 0x000fea000383ffff */
.L_x_57:
[----:B------:R-:W-:-:S07]  /*94e0*/  MOV R0, UR5 ;  /* 0x0000000500007c02 */ /* 0x000fce0008000f00 */
.L_x_166:
[----:B-1----:R1:W2:Y:S02]  /*94f0*/  SYNCS.PHASECHK.TRANS64.TRYWAIT P0, [R0+URZ], R3 ;  /* 0x00000003000075a7 */ /* 0x0022a400080011ff */
[----:B--2---:R-:W-:Y:S05]  /*9500*/  @!P0 NANOSLEEP.SYNCS 0x989680 ;  /* 0x009896800000895d */ /* 0x004fea0003900000 */
[----:B------:R-:W2:Y:S02]  /*9510*/  @!P0 SYNCS.PHASECHK.TRANS64 P0, [R0+URZ], R3 ;  /* 0x00000003000085a7 */ /* 0x000ea400080010ff */
[----:B--2---:R-:W-:Y:S05]  /*9520*/  @!P0 BRA `(.L_x_166) ;  /* 0xfffffffc00f08947 */ /* 0x004fea000383ffff */
[----:B------:R-:W-:Y:S05]  /*9530*/  BRA `(.L_x_167) ;  /* 0xffffff9800f87947 */ /* 0x000fea000383ffff */
.L_x_58:
[----:B------:R-:W-:-:S07]  /*9540*/  MOV R0, UR5 ;  /* 0x0000000500007c02 */ /* 0x000fce0008000f00 */
.L_x_168:
[----:B-1----:R1:W2:Y:S02]  /*9550*/  SYNCS.PHASECHK.TRANS64.TRYWAIT P0, [R0+URZ], R3 ;  /* 0x00000003000075a7 */ /* 0x0022a400080011ff */
[----:B--2---:R-:W-:Y:S05]  /*9560*/  @!P0 NANOSLEEP.SYNCS 0x989680 ;  /* 0x009896800000895d */ /* 0x004fea0003900000 */
[----:B------:R-:W2:Y:S02]  /*9570*/  @!P0 SYNCS.PHASECHK.TRANS64 P0, [R0+URZ], R3 ;  /* 0x00000003000085a7 */ /* 0x000ea400080010ff */
[----:B--2---:R-:W-:Y:S05]  /*9580*/  @!P0 BRA `(.L_x_168) ;  /* 0xfffffffc00f08947 */ /* 0x004fea000383ffff */
[----:B------:R-:W-:Y:S05]  /*9590*/  BRA `(.L_x_169) ;  /* 0xffffff9c00047947 */ /* 0x000fea000383ffff */
.L_x_59:
[----:B------:R-:W-:-:S07]  /*95a0*/  MOV R0, UR5 ;  /* 0x0000000500007c02 */ /* 0x000fce0008000f00 */
.L_x_170:
[----:B-1----:R1:W2:Y:S02]  /*95b0*/  SYNCS.PHASECHK.TRANS64.TRYWAIT P0, [R0+URZ], R3 ;  /* 0x00000003000075a7 */ /* 0x0022a400080011ff */
[----:B--2---:R-:W-:Y:S05]  /*95c0*/  @!P0 NANOSLEEP.SYNCS 0x989680 ;  /* 0x009896800000895d */ /* 0x004fea0003900000 */
[----:B------:R-:W2:Y:S02]  /*95d0*/  @!P0 SYNCS.PHASECHK.TRANS64 P0, [R0+URZ], R3 ;  /* 0x00000003000085a7 */ /* 0x000ea400080010ff */
[----:B--2---:R-:W-:Y:S05]  /*95e0*/  @!P0 BRA `(.L_x_170) ;  /* 0xfffffffc00f08947 */ /* 0x004fea000383ffff */
[----:B------:R-:W-:Y:S05]  /*95f0*/  BRA `(.L_x_171) ;  /* 0xffffff9c00107947 */ /* 0x000fea000383ffff */
.L_x_60:
[----:B------:R-:W-:-:S07]  /*9600*/  MOV R0, UR5 ;  /* 0x0000000500007c02 */ /* 0x000fce0008000f00 */
.L_x_172:
[----:B-1----:R1:W2:Y:S02]  /*9610*/  SYNCS.PHASECHK.TRANS64.TRYWAIT P0, [R0+URZ], R3 ;  /* 0x00000003000075a7 */ /* 0x0022a400080011ff */
[----:B--2---:R-:W-:Y:S05]  /*9620*/  @!P0 NANOSLEEP.SYNCS 0x989680 ;  /* 0x009896800000895d */ /* 0x004fea0003900000 */
[----:B------:R-:W2:Y:S02]  /*9630*/  @!P0 SYNCS.PHASECHK.TRANS64 P0, [R0+URZ], R3 ;  /* 0x00000003000085a7 */ /* 0x000ea400080010ff */
[----:B--2---:R-:W-:Y:S05]  /*9640*/  @!P0 BRA `(.L_x_172) ;  /* 0xfffffffc00f08947 */ /* 0x004fea000383ffff */
[----:B------:R-:W-:Y:S05]  /*9650*/  BRA `(.L_x_173) ;  /* 0xffffff9c001c7947 */ /* 0x000fea000383ffff */
.L_x_61:
[----:B------:R-:W-:-:S07]  /*9660*/  MOV R0, UR5 ;  /* 0x0000000500007c02 */ /* 0x000fce0008000f00 */
.L_x_174:
[----:B-1----:R1:W2:Y:S02]  /*9670*/  SYNCS.PHASECHK.TRANS64.TRYWAIT P0, [R0+URZ], R3 ;  /* 0x00000003000075a7 */ /* 0x0022a400080011ff */
[----:B--2---:R-:W-:Y:S05]  /*9680*/  @!P0 NANOSLEEP.SYNCS 0x989680 ;  /* 0x009896800000895d */ /* 0x004fea0003900000 */
[----:B------:R-:W2:Y:S02]  /*9690*/  @!P0 SYNCS.PHASECHK.TRANS64 P0, [R0+URZ], R3 ;  /* 0x00000003000085a7 */ /* 0x000ea400080010ff */
[----:B--2---:R-:W-:Y:S05]  /*96a0*/  @!P0 BRA `(.L_x_174) ;  /* 0xfffffffc00f08947 */ /* 0x004fea000383ffff */
[----:B------:R-:W-:Y:S05]  /*96b0*/  BRA `(.L_x_175) ;  /* 0xffffff9c00287947 */ /* 0x000fea000383ffff */
.L_x_62:
[----:B------:R-:W-:-:S07]  /*96c0*/  MOV R0, UR5 ;  /* 0x0000000500007c02 */ /* 0x000fce0008000f00 */
.L_x_176:
[----:B-1----:R1:W2:Y:S02]  /*96d0*/  SYNCS.PHASECHK.TRANS64.TRYWAIT P0, [R0+URZ], R3 ;  /* 0x00000003000075a7 */ /* 0x0022a400080011ff */
[----:B--2---:R-:W-:Y:S05]  /*96e0*/  @!P0 NANOSLEEP.SYNCS 0x989680 ;  /* 0x009896800000895d */ /* 0x004fea0003900000 */
[----:B------:R-:W2:Y:S02]  /*96f0*/  @!P0 SYNCS.PHASECHK.TRANS64 P0, [R0+URZ], R3 ;  /* 0x00000003000085a7 */ /* 0x000ea400080010ff */
[----:B--2---:R-:W-:Y:S05]  /*9700*/  @!P0 BRA `(.L_x_176) ;  /* 0xfffffffc00f08947 */ /* 0x004fea000383ffff */
[----:B------:R-:W-:Y:S05]  /*9710*/  BRA `(.L_x_177) ;  /* 0xffffff9c00347947 */ /* 0x000fea000383ffff */
.L_x_63:
[----:B------:R-:W-:-:S07]  /*9720*/  MOV R0, UR5 ;  /* 0x0000000500007c02 */ /* 0x000fce0008000f00 */
.L_x_178:
[----:B-1----:R1:W2:Y:S02]  /*9730*/  SYNCS.PHASECHK.TRANS64.TRYWAIT P0, [R0+URZ], R3 ;  /* 0x00000003000075a7 */ /* 0x0022a400080011ff */
[----:B--2---:R-:W-:Y:S05]  /*9740*/  @!P0 NANOSLEEP.SYNCS 0x989680 ;  /* 0x009896800000895d */ /* 0x004fea0003900000 */
[----:B------:R-:W2:Y:S02]  /*9750*/  @!P0 SYNCS.PHASECHK.TRANS64 P0, [R0+URZ], R3 ;  /* 0x00000003000085a7 */ /* 0x000ea400080010ff */
[----:B--2---:R-:W-:Y:S05]  /*9760*/  @!P0 BRA `(.L_x_178) ;  /* 0xfffffffc00f08947 */ /* 0x004fea000383ffff */
[----:B------:R-:W-:Y:S05]  /*9770*/  BRA `(.L_x_179) ;  /* 0xffffff9c00407947 */ /* 0x000fea000383ffff */
.L_x_64:
[----:B------:R-:W-:-:S07]  /*9780*/  MOV R0, UR5 ;  /* 0x0000000500007c02 */ /* 0x000fce0008000f00 */
.L_x_180:
[----:B-1----:R1:W2:Y:S02]  /*9790*/  SYNCS.PHASECHK.TRANS64.TRYWAIT P0, [R0+URZ], R3 ;  /* 0x00000003000075a7 */ /* 0x0022a400080011ff */
[----:B--2---:R-:W-:Y:S05]  /*97a0*/  @!P0 NANOSLEEP.SYNCS 0x989680 ;  /* 0x009896800000895d */ /* 0x004fea0003900000 */
[----:B------:R-:W2:Y:S02]  /*97b0*/  @!P0 SYNCS.PHASECHK.TRANS64 P0, [R0+URZ], R3 ;  /* 0x00000003000085a7 */ /* 0x000ea400080010ff */
[----:B--2---:R-:W-:Y:S05]  /*97c0*/  @!P0 BRA `(.L_x_180) ;  /* 0xfffffffc00f08947 */ /* 0x004fea000383ffff */
[----:B------:R-:W-:Y:S05]  /*97d0*/  BRA `(.L_x_181) ;  /* 0xffffff9c004c7947 */ /* 0x000fea000383ffff */
.L_x_65:
[----:B------:R-:W-:-:S07]  /*97e0*/  MOV R0, UR5 ;  /* 0x0000000500007c02 */ /* 0x000fce0008000f00 */
.L_x_182:
[----:B-1----:R1:W2:Y:S02]  /*97f0*/  SYNCS.PHASECHK.TRANS64.TRYWAIT P0, [R0+URZ], R3 ;  /* 0x00000003000075a7 */ /* 0x0022a400080011ff */
[----:B--2---:R-:W-:Y:S05]  /*9800*/  @!P0 NANOSLEEP.SYNCS 0x989680 ;  /* 0x009896800000895d */ /* 0x004fea0003900000 */
[----:B------:R-:W2:Y:S02]  /*9810*/  @!P0 SYNCS.PHASECHK.TRANS64 P0, [R0+URZ], R3 ;  /* 0x00000003000085a7 */ /* 0x000ea400080010ff */
[----:B--2---:R-:W-:Y:S05]  /*9820*/  @!P0 BRA `(.L_x_182) ;  /* 0xfffffffc00f08947 */ /* 0x004fea000383ffff */
[----:B------:R-:W-:Y:S05]  /*9830*/  BRA `(.L_x_183) ;  /* 0xffffff9c00587947 */ /* 0x000fea000383ffff */
.L_x_66:
[----:B------:R-:W-:-:S07]  /*9840*/  MOV R0, UR5 ;  /* 0x0000000500007c02 */ /* 0x000fce0008000f00 */
.L_x_184:
[----:B-1----:R1:W2:Y:S02]  /*9850*/  SYNCS.PHASECHK.TRANS64.TRYWAIT P0, [R0+URZ], R3 ;  /* 0x00000003000075a7 */ /* 0x0022a400080011ff */
[----:B--2---:R-:W-:Y:S05]  /*9860*/  @!P0 NANOSLEEP.SYNCS 0x989680 ;  /* 0x009896800000895d */ /* 0x004fea0003900000 */
[----:B------:R-:W2:Y:S02]  /*9870*/  @!P0 SYNCS.PHASECHK.TRANS64 P0, [R0+URZ], R3 ;  /* 0x00000003000085a7 */ /* 0x000ea400080010ff */
[----:B--2---:R-:W-:Y:S05]  /*9880*/  @!P0 BRA `(.L_x_184) ;  /* 0xfffffffc00f08947 */ /* 0x004fea000383ffff */
[----:B------:R-:W-:Y:S05]  /*9890*/  BRA `(.L_x_185) ;  /* 0xffffff9c00647947 */ /* 0x000fea000383ffff */
.L_x_67:
[----:B------:R-:W-:-:S07]  /*98a0*/  MOV R0, UR5 ;  /* 0x0000000500007c02 */ /* 0x000fce0008000f00 */
.L_x_186:
[----:B-1----:R1:W2:Y:S02]  /*98b0*/  SYNCS.PHASECHK.TRANS64.TRYWAIT P0, [R0+URZ], R3 ;  /* 0x00000003000075a7 */ /* 0x0022a400080011ff */
[----:B--2---:R-:W-:Y:S05]  /*98c0*/  @!P0 NANOSLEEP.SYNCS 0x989680 ;  /* 0x009896800000895d */ /* 0x004fea0003900000 */
[----:B------:R-:W2:Y:S02]  /*98d0*/  @!P0 SYNCS.PHASECHK.TRANS64 P0, [R0+URZ], R3 ;  /* 0x00000003000085a7 */ /* 0x000ea400080010ff */
[----:B--2---:R-:W-:Y:S05]  /*98e0*/  @!P0 BRA `(.L_x_186) ;  /* 0xfffffffc00f08947 */ /* 0x004fea000383ffff */
[----:B------:R-:W-:Y:S05]  /*98f0*/  BRA `(.L_x_187) ;  /* 0xffffff9c00707947 */ /* 0x000fea000383ffff */
.L_x_68:
[----:B------:R-:W-:-:S07]  /*9900*/  MOV R0, UR5 ;  /* 0x0000000500007c02 */ /* 0x000fce0008000f00 */
.L_x_188:
[----:B-1----:R1:W2:Y:S02]  /*9910*/  SYNCS.PHASECHK.TRANS64.TRYWAIT P0, [R0+URZ], R3 ;  /* 0x00000003000075a7 */ /* 0x0022a400080011ff */
[----:B--2---:R-:W-:Y:S05]  /*9920*/  @!P0 NANOSLEEP.SYNCS 0x989680 ;  /* 0x009896800000895d */ /* 0x004fea0003900000 */
[----:B------:R-:W2:Y:S02]  /*9930*/  @!P0 SYNCS.PHASECHK.TRANS64 P0, [R0+URZ], R3 ;  /* 0x00000003000085a7 */ /* 0x000ea400080010ff */
[----:B--2---:R-:W-:Y:S05]  /*9940*/  @!P0 BRA `(.L_x_188) ;  /* 0xfffffffc00f08947 */ /* 0x004fea000383ffff */
[----:B------:R-:W-:Y:S05]  /*9950*/  BRA `(.L_x_189) ;  /* 0xffffff9c007c7947 */ /* 0x000fea000383ffff */
.L_x_71:
[----:B-1----:R1:W2:Y:S02]  /*9960*/  SYNCS.PHASECHK.TRANS64.TRYWAIT P0, [R2+URZ+0x230], R5 ;  /* 0x00023005020075a7 */ /* 0x0022a400080011ff */
[----:B--2---:R-:W-:Y:S05]  /*9970*/  @!P0 NANOSLEEP.SYNCS 0x989680 ;  /* 0x009896800000895d */ /* 0x004fea0003900000 */
[----:B------:R-:W2:Y:S02]  /*9980*/  @!P0 SYNCS.PHASECHK.TRANS64 P0, [R2+URZ+0x230], R5 ;  /* 0x00023005020085a7 */ /* 0x000ea400080010ff */
[----:B--2---:R-:W-:Y:S05]  /*9990*/  @!P0 BRA `(.L_x_71) ;  /* 0xfffffffc00f08947 */ /* 0x004fea000383ffff */
[----:B------:R-:W-:Y:S05]  /*99a0*/  BRA `(.L_x_190) ;  /* 0xffffff9c00d87947 */ /* 0x000fea000383ffff */
.L_x_72:
[----:B------:R-:W-:-:S07]  /*99b0*/  MOV R2, UR4 ;  /* 0x0000000400027c02 */ /* 0x000fce0008000f00 */
.L_x_191:
[----:B-1----:R1:W2:Y:S02]  /*99c0*/  SYNCS.PHASECHK.TRANS64.TRYWAIT P0, [R2+URZ+0x1e0], R5 ;  /* 0x0001e005020075a7 */ /* 0x0022a400080011ff */
[----:B--2---:R-:W-:Y:S05]  /*99d0*/  @!P0 NANOSLEEP.SYNCS 0x989680 ;  /* 0x009896800000895d */ /* 0x004fea0003900000 */
[----:B------:R-:W2:Y:S02]  /*99e0*/  @!P0 SYNCS.PHASECHK.TRANS64 P0, [R2+URZ+0x1e0], R5 ;  /* 0x0001e005020085a7 */ /* 0x000ea400080010ff */
[----:B--2---:R-:W-:Y:S05]  /*99f0*/  @!P0 BRA `(.L_x_191) ;  /* 0xfffffffc00f08947 */ /* 0x004fea000383ffff */
[----:B------:R-:W-:Y:S05]  /*9a00*/  BRA `(.L_x_192) ;  /* 0xffffff9c00e87947 */ /* 0x000fea000383ffff */
.L_x_73:
[----:B-1----:R1:W2:Y:S02]  /*9a10*/  SYNCS.PHASECHK.TRANS64.TRYWAIT P1, [R2+URZ+0x1d0], R5 ;  /* 0x0001d005020075a7 */ /* 0x0022a400080211ff */
[----:B--2---:R-:W-:Y:S05]  /*9a20*/  @!P1 NANOSLEEP.SYNCS 0x989680 ;  /* 0x009896800000995d */ /* 0x004fea0003900000 */
[----:B------:R-:W2:Y:S02]  /*9a30*/  @!P1 SYNCS.PHASECHK.TRANS64 P1, [R2+URZ+0x1d0], R5 ;  /* 0x0001d005020095a7 */ /* 0x000ea400080210ff */
[----:B--2---:R-:W-:Y:S05]  /*9a40*/  @!P1 BRA `(.L_x_73) ;  /* 0xfffffffc00f09947 */ /* 0x004fea000383ffff */
[----:B------:R-:W-:Y:S05]  /*9a50*/  BRA `(.L_x_193) ;  /* 0xffffffa000187947 */ /* 0x000fea000383ffff */
.L_x_76:
[----:B------:R-:W-:-:S07]  /*9a60*/  MOV R0, UR4 ;  /* 0x0000000400007c02 */ /* 0x000fce0008000f00 */
.L_x_194:
[----:B-1----:R1:W2:Y:S02]  /*9a70*/  SYNCS.PHASECHK.TRANS64.TRYWAIT P0, [R0+URZ+0x1e0], R3 ;  /* 0x0001e003000075a7 */ /* 0x0022a400080011ff */
[----:B--2---:R-:W-:Y:S05]  /*9a80*/  @!P0 NANOSLEEP.SYNCS 0x989680 ;  /* 0x009896800000895d */ /* 0x004fea0003900000 */
[----:B------:R-:W2:Y:S02]  /*9a90*/  @!P0 SYNCS.PHASECHK.TRANS64 P0, [R0+URZ+0x1e0], R3 ;  /* 0x0001e003000085a7 */ /* 0x000ea400080010ff */
[----:B--2---:R-:W-:Y:S05]  /*9aa0*/  @!P0 BRA `(.L_x_194) ;  /* 0xfffffffc00f08947 */ /* 0x004fea000383ffff */
[----:B------:R-:W-:Y:S05]  /*9ab0*/  BRA `(.L_x_75) ;  /* 0xffffffa0006c7947 */ /* 0x000fea000383ffff */
.L_x_83:
[----:B-1----:R1:W2:Y:S02]  /*9ac0*/  SYNCS.PHASECHK.TRANS64.TRYWAIT P1, [R0+URZ+0x1d0], R5 ;  /* 0x0001d005000075a7 */ /* 0x0022a400080211ff */
[----:B--2---:R-:W-:Y:S05]  /*9ad0*/  @!P1 NANOSLEEP.SYNCS 0x989680 ;  /* 0x009896800000995d */ /* 0x004fea0003900000 */
[----:B------:R-:W2:Y:S02]  /*9ae0*/  @!P1 SYNCS.PHASECHK.TRANS64 P1, [R0+URZ+0x1d0], R5 ;  /* 0x0001d005000095a7 */ /* 0x000ea400080210ff */
[----:B--2---:R-:W-:Y:S05]  /*9af0*/  @!P1 BRA `(.L_x_83) ;  /* 0xfffffffc00f09947 */ /* 0x004fea000383ffff */
[----:B------:R-:W-:Y:S05]  /*9b00*/  BRA `(.L_x_195) ;  /* 0xffffffa400c87947 */ /* 0x000fea000383ffff */
.L_x_84:
[----:B------:R-:W-:-:S07]  /*9b10*/  MOV R3, UR19 ;  /* 0x0000001300037c02 */ /* 0x000fce0008000f00 */
.L_x_196:
[----:B-1----:R1:W2:Y:S02]  /*9b20*/  SYNCS.PHASECHK.TRANS64.TRYWAIT P0, [R3+URZ+0x210], R0 ;  /* 0x00021000030075a7 */ /* 0x0022a400080011ff */
[----:B--2---:R-:W-:Y:S05]  /*9b30*/  @!P0 NANOSLEEP.SYNCS 0x989680 ;  /* 0x009896800000895d */ /* 0x004fea0003900000 */
[----:B------:R-:W2:Y:S02]  /*9b40*/  @!P0 SYNCS.PHASECHK.TRANS64 P0, [R3+URZ+0x210], R0 ;  /* 0x00021000030085a7 */ /* 0x000ea400080010ff */
[----:B--2---:R-:W-:Y:S05]  /*9b50*/  @!P0 BRA `(.L_x_196) ;  /* 0xfffffffc00f08947 */ /* 0x004fea000383ffff */
[----:B------:R-:W-:Y:S05]  /*9b60*/  BRA `(.L_x_197) ;  /* 0xffffffa400fc7947 */ /* 0x000fea000383ffff */
.L_x_87:
[----:B------:R-:W-:Y:S07]  /*9b70*/  MOV R0, UR7 ;  /* 0x0000000700007c02 */ /* 0x000fee0008000f00 */
.L_x_198:
[----:B-1----:R1:W2:Y:S02]  /*9b80*/  SYNCS.PHASECHK.TRANS64.TRYWAIT P0, [R0+URZ], R3 ;  /* 0x00000003000075a7 */ /* 0x0022a400080011ff */
[----:B--2---:R-:W-:Y:S05]  /*9b90*/  @!P0 NANOSLEEP.SYNCS 0x989680 ;  /* 0x009896800000895d */ /* 0x004fea0003900000 */
[----:B------:R-:W2:Y:S02]  /*9ba0*/  @!P0 SYNCS.PHASECHK.TRANS64 P0, [R0+URZ], R3 ;  /* 0x00000003000085a7 */ /* 0x000ea400080010ff */
[----:B--2---:R-:W-:Y:S05]  /*9bb0*/  @!P0 BRA `(.L_x_198) ;  /* 0xfffffffc00f08947 */ /* 0x004fea000383ffff */
[----:B------:R-:W-:Y:S05]  /*9bc0*/  BRA `(.L_x_86) ;  /* 0xffffffa800307947 */ /* 0x000fea000383ffff */
.L_x_90:
[----:B------:R-:W-:-:S07]  /*9bd0*/  MOV R0, UR4 ;  /* 0x0000000400007c02 */ /* 0x000fce0008000f00 */
.L_x_199:
[----:B--2---:R2:W4:Y:S02]  /*9be0*/  SYNCS.PHASECHK.TRANS64.TRYWAIT P0, [R0+URZ], R3 ;  /* 0x00000003000075a7 */ /* 0x00452400080011ff */
[----:B----4-:R-:W-:Y:S05]  /*9bf0*/  @!P0 NANOSLEEP.SYNCS 0x989680 ;  /* 0x009896800000895d */ /* 0x010fea0003900000 */
[----:B------:R-:W4:Y:S02]  /*9c00*/  @!P0 SYNCS.PHASECHK.TRANS64 P0, [R0+URZ], R3 ;  /* 0x00000003000085a7 */ /* 0x000f2400080010ff */
[----:B----4-:R-:W-:Y:S05]  /*9c10*/  @!P0 BRA `(.L_x_199) ;  /* 0xfffffffc00f08947 */ /* 0x010fea000383ffff */
[----:B------:R-:W-:Y:S05]  /*9c20*/  BRA `(.L_x_200) ;  /* 0xffffffa800d07947 */ /* 0x000fea000383ffff */
.L_x_91:
[----:B------:R-:W-:-:S07]  /*9c30*/  MOV R0, UR5 ;  /* 0x0000000500007c02 */ /* 0x000fce0008000f00 */
.L_x_201:
[----:B-1----:R1:W2:Y:S02]  /*9c40*/  SYNCS.PHASECHK.TRANS64.TRYWAIT P0, [R0+URZ], R3 ;  /* 0x00000003000075a7 */ /* 0x0022a400080011ff */
[----:B--2---:R-:W-:Y:S05]  /*9c50*/  @!P0 NANOSLEEP.SYNCS 0x989680 ;  /* 0x009896800000895d */ /* 0x004fea0003900000 */
[----:B------:R-:W2:Y:S02]  /*9c60*/  @!P0 SYNCS.PHASECHK.TRANS64 P0, [R0+URZ], R3 ;  /* 0x00000003000085a7 */ /* 0x000ea400080010ff */
[----:B--2---:R-:W-:Y:S05]  /*9c70*/  @!P0 BRA `(.L_x_201) ;  /* 0xfffffffc00f08947 */ /* 0x004fea000383ffff */
[----:B------:R-:W-:Y:S05]  /*9c80*/  BRA `(.L_x_202) ;  /* 0xffffffa800dc7947 */ /* 0x000fea000383ffff */
.L_x_92:
[----:B------:R-:W-:-:S07]  /*9c90*/  MOV R0, UR5 ;  /* 0x0000000500007c02 */ /* 0x000fce0008000f00 */
.L_x_203:
[----:B-1----:R1:W2:Y:S02]  /*9ca0*/  SYNCS.PHASECHK.TRANS64.TRYWAIT P0, [R0+URZ], R3 ;  /* 0x00000003000075a7 */ /* 0x0022a400080011ff */
[----:B--2---:R-:W-:Y:S05]  /*9cb0*/  @!P0 NANOSLEEP.SYNCS 0x989680 ;  /* 0x009896800000895d */ /* 0x004fea0003900000 */
[----:B------:R-:W2:Y:S02]  /*9cc0*/  @!P0 SYNCS.PHASECHK.TRANS64 P0, [R0+URZ], R3 ;  /* 0x00000003000085a7 */ /* 0x000ea400080010ff */
[----:B--2---:R-:W-:Y:S05]  /*9cd0*/  @!P0 BRA `(.L_x_203) ;  /* 0xfffffffc00f08947 */ /* 0x004fea000383ffff */
[----:B------:R-:W-:Y:S05]  /*9ce0*/  BRA `(.L_x_204) ;  /* 0xffffffa800e87947 */ /* 0x000fea000383ffff */
.L_x_93:
[----:B------:R-:W-:-:S07]  /*9cf0*/  MOV R0, UR4 ;  /* 0x0000000400007c02 */ /* 0x000fce0008000f00 */
.L_x_205:
[----:B-1----:R1:W2:Y:S02]  /*9d00*/  SYNCS.PHASECHK.TRANS64.TRYWAIT P0, [R0+URZ], R3 ;  /* 0x00000003000075a7 */ /* 0x0022a400080011ff */
[----:B--2---:R-:W-:Y:S05]  /*9d10*/  @!P0 NANOSLEEP.SYNCS 0x989680 ;  /* 0x009896800000895d */ /* 0x004fea0003900000 */
[----:B------:R-:W2:Y:S02]  /*9d20*/  @!P0 SYNCS.PHASECHK.TRANS64 P0, [R0+URZ], R3 ;  /* 0x00000003000085a7 */ /* 0x000ea400080010ff */
[----:B--2---:R-:W-:Y:S05]  /*9d30*/  @!P0 BRA `(.L_x_205) ;  /* 0xfffffffc00f08947 */ /* 0x004fea000383ffff */
[----:B------:R-:W-:Y:S05]  /*9d40*/  BRA `(.L_x_206) ;  /* 0xffffffa800f47947 */ /* 0x000fea000383ffff */
.L_x_98:
[----:B--2---:R2:W3:Y:S02]  /*9d50*/  SYNCS.PHASECHK.TRANS64.TRYWAIT P0, [R3+URZ+0x1d0], R0 ;  /* 0x0001d000030075a7 */ /* 0x0044e400080011ff */
[----:B---3--:R-:W-:Y:S05]  /*9d60*/  @!P0 NANOSLEEP.SYNCS 0x989680 ;  /* 0x009896800000895d */ /* 0x008fea0003900000 */
[----:B------:R-:W3:Y:S02]  /*9d70*/  @!P0 SYNCS.PHASECHK.TRANS64 P0, [R3+URZ+0x1d0], R0 ;  /* 0x0001d000030085a7 */ /* 0x000ee400080010ff */
[----:B---3--:R-:W-:Y:S05]  /*9d80*/  @!P0 BRA `(.L_x_98) ;  /* 0xfffffffc00f08947 */ /* 0x008fea000383ffff */
[----:B------:R-:W-:Y:S05]  /*9d90*/  BRA `(.L_x_207) ;  /* 0xffffffb000187947 */ /* 0x000fea000383ffff */
.L_x_101:
[----:B------:R-:W-:Y:S07]  /*9da0*/  MOV R0, UR6 ;  /* 0x0000000600007c02 */ /* 0x000fee0008000f00 */
.L_x_208:
[----:B--2---:R2:W3:Y:S02]  /*9db0*/  SYNCS.PHASECHK.TRANS64.TRYWAIT P1, [R0+URZ+0x1c8], R3 ;  /* 0x0001c803000075a7 */ /* 0x0044e400080211ff */
[----:B---3--:R-:W-:Y:S05]  /*9dc0*/  @!P1 NANOSLEEP.SYNCS 0x989680 ;  /* 0x009896800000995d */ /* 0x008fea0003900000 */
[----:B------:R-:W3:Y:S02]  /*9dd0*/  @!P1 SYNCS.PHASECHK.TRANS64 P1, [R0+URZ+0x1c8], R3 ;  /* 0x0001c803000095a7 */ /* 0x000ee400080210ff */
[----:B---3--:R-:W-:Y:S05]  /*9de0*/  @!P1 BRA `(.L_x_208) ;  /* 0xfffffffc00f09947 */ /* 0x008fea000383ffff */
[----:B------:R-:W-:Y:S05]  /*9df0*/  BRA `(.L_x_100) ;  /* 0xffffffb400887947 */ /* 0x000fea000383ffff */
.L_x_104:
[----:B------:R-:W-:Y:S07]  /*9e00*/  MOV R3, UR7 ;  /* 0x0000000700037c02 */ /* 0x000fee0008000f00 */
.L_x_209:
[----:B--2---:R2:W3:Y:S02]  /*9e10*/  SYNCS.PHASECHK.TRANS64.TRYWAIT P2, [R3+URZ+0x1b0], R0 ;  /* 0x0001b000030075a7 */ /* 0x0044e400080411ff */
[----:B---3--:R-:W-:Y:S05]  /*9e20*/  @!P2 NANOSLEEP.SYNCS 0x989680 ;  /* 0x009896800000a95d */ /* 0x008fea0003900000 */
[----:B------:R-:W3:Y:S02]  /*9e30*/  @!P2 SYNCS.PHASECHK.TRANS64 P2, [R3+URZ+0x1b0], R0 ;  /* 0x0001b0000300a5a7 */ /* 0x000ee400080410ff */
[----:B---3--:R-:W-:Y:S05]  /*9e40*/  @!P2 BRA `(.L_x_209) ;  /* 0xfffffffc00f0a947 */ /* 0x008fea000383ffff */
[----:B------:R-:W-:Y:S05]  /*9e50*/  BRA `(.L_x_210) ;  /* 0xffffffb400e47947 */ /* 0x000fea000383ffff */
.L_x_106:
[----:B------:R-:W-:-:S07]  /*9e60*/  MOV R0, UR4 ;  /* 0x0000000400007c02 */ /* 0x000fce0008000f00 */
.L_x_211:
[----:B---3--:R3:W4:Y:S02]  /*9e70*/  SYNCS.PHASECHK.TRANS64.TRYWAIT P0, [R0+URZ], R3 ;  /* 0x00000003000075a7 */ /* 0x00872400080011ff */
[----:B----4-:R-:W-:Y:S05]  /*9e80*/  @!P0 NANOSLEEP.SYNCS 0x989680 ;  /* 0x009896800000895d */ /* 0x010fea0003900000 */
[----:B------:R-:W4:Y:S02]  /*9e90*/  @!P0 SYNCS.PHASECHK.TRANS64 P0, [R0+URZ], R3 ;  /* 0x00000003000085a7 */ /* 0x000f2400080010ff */
[----:B----4-:R-:W-:Y:S05]  /*9ea0*/  @!P0 BRA `(.L_x_211) ;  /* 0xfffffffc00f08947 */ /* 0x010fea000383ffff */
[----:B------:R-:W-:Y:S05]  /*9eb0*/  BRA `(.L_x_212) ;  /* 0xffffffb800d47947 */ /* 0x000fea000383ffff */
.L_x_108:
[----:B--2---:R2:W4:Y:S02]  /*9ec0*/  SYNCS.PHASECHK.TRANS64.TRYWAIT P0, [R8+URZ+0x1d0], R3 ;  /* 0x0001d003080075a7 */ /* 0x00452400080011ff */
[----:B----4-:R-:W-:Y:S05]  /*9ed0*/  @!P0 NANOSLEEP.SYNCS 0x989680 ;  /* 0x009896800000895d */ /* 0x010fea0003900000 */
[----:B------:R-:W4:Y:S02]  /*9ee0*/  @!P0 SYNCS.PHASECHK.TRANS64 P0, [R8+URZ+0x1d0], R3 ;  /* 0x0001d003080085a7 */ /* 0x000f2400080010ff */
[----:B----4-:R-:W-:Y:S05]  /*9ef0*/  @!P0 BRA `(.L_x_108) ;  /* 0xfffffffc00f08947 */ /* 0x010fea000383ffff */
[----:B------:R-:W-:Y:S05]  /*9f00*/  BRA `(.L_x_213) ;  /* 0xffffffbc00b47947 */ /* 0x000fea000383ffff */
.L_x_118:
[----:B-1----:R1:W2:Y:S02]  /*9f10*/  SYNCS.PHASECHK.TRANS64.TRYWAIT P0, [R0+URZ+0x1a0], R3 ;  /* 0x0001a003000075a7 */ /* 0x0022a400080011ff */
[----:B--2---:R-:W-:Y:S05]  /*9f20*/  @!P0 NANOSLEEP.SYNCS 0x989680 ;  /* 0x009896800000895d */ /* 0x004fea0003900000 */
[----:B------:R-:W2:Y:S02]  /*9f30*/  @!P0 SYNCS.PHASECHK.TRANS64 P0, [R0+URZ+0x1a0], R3 ;  /* 0x0001a003000085a7 */ /* 0x000ea400080010ff */
[----:B--2---:R-:W-:Y:S05]  /*9f40*/  @!P0 BRA `(.L_x_118) ;  /* 0xfffffffc00f08947 */ /* 0x004fea000383ffff */
[----:B------:R-:W-:Y:S05]  /*9f50*/  BRA `(.L_x_117) ;  /* 0xffffffcc00107947 */ /* 0x000fea000383ffff */
.L_x_120:
[----:B-1----:R1:W3:Y:S02]  /*9f60*/  SYNCS.PHASECHK.TRANS64.TRYWAIT P1, [R151+URZ+0x1f0], R4 ;  /* 0x0001f004970075a7 */ /* 0x0022e400080211ff */
[----:B---3--:R-:W-:Y:S05]  /*9f70*/  @!P1 NANOSLEEP.SYNCS 0x989680 ;  /* 0x009896800000995d */ /* 0x008fea0003900000 */
[----:B------:R-:W3:Y:S02]  /*9f80*/  @!P1 SYNCS.PHASECHK.TRANS64 P1, [R151+URZ+0x1f0], R4 ;  /* 0x0001f004970095a7 */ /* 0x000ee400080210ff */
[----:B---3--:R-:W-:Y:S05]  /*9f90*/  @!P1 BRA `(.L_x_120) ;  /* 0xfffffffc00f09947 */ /* 0x008fea000383ffff */
[----:B------:R-:W-:Y:S05]  /*9fa0*/  BRA `(.L_x_119) ;  /* 0xffffffcc00c07947 */ /* 0x000fea000383ffff */
        .weak           $__internal_0_$__cuda_sm10x_tcgen05_guardrail_trap_col_being_dealloced_not_returned_by_alloc
        .type           $__internal_0_$__cuda_sm10x_tcgen05_guardrail_trap_col_being_dealloced_not_returned_by_alloc,@function
        .size           $__internal_0_$__cuda_sm10x_tcgen05_guardrail_trap_col_being_dealloced_not_returned_by_alloc,($__internal_1_$__cuda_sm10x_tcgen05_guardrail_trap_phase_invalid_during_alloc - $__internal_0_$__cuda_sm10x_tcgen05_guardrail_trap_col_being_dealloced_not_returned_by_alloc)
$__internal_0_$__cuda_sm10x_tcgen05_guardrail_trap_col_being_dealloced_not_returned_by_alloc:
[----:B------:R-:W-:Y:S05]  /*9fb0*/  BPT.TRAP 0x1 ;  /* 0x000000040000795c */ /* 0x000fea0000300000 */
[----:B------:R-:W-:-:S04]  /*9fc0*/  HFMA2 R3, -RZ, RZ, 0, 0 ;  /* 0x00000000ff037431 */ /* 0x000fc800000001ff */
[----:B------:R-:W-:Y:S05]  /*9fd0*/  RET.REL.NODEC R2 `(_ZN7cutlass13device_kernelINS_4gemm6kernel13GemmUniversalIN4cute5tupleIJiiiiEEENS1_10collective13CollectiveMmaINS1_35MainloopSm100TmaUmmaWarpSpecializedILi26ELi2ELi4ENS5_IJNS4_1CILi2EEENSA_ILi1EEESC_EEEEENS5_IJNSA_ILi64EEENSA_ILi160EEENSA_ILi16EEEEEENS_6half_tENS5_IJlSC_lEEESJ_SK_NS4_8TiledMMAINS4_8MMA_AtomIJNS4_20SM100_MMA_F16BF16_SSISJ_SJ_fLi64ELi160ELNS4_4UMMA5MajorE0ELSP_0ELNSO_7ScaleInE0ELSQ_0EEEEEENS4_6LayoutINS5_IJSC_SC_SC_EEENS5_IJNSA_ILi0EEESV_SV_EEEEENS5_IJNS4_10UnderscoreESY_SY_EEEEENS4_13SM90_TMA_LOADENS4_14ComposedLayoutINS4_7SwizzleILi1ELi4ELi3EEENS4_18smem_ptr_flag_bitsILi16EEENST_INS5_IJNSA_ILi8EEESH_EEENS5_IJSH_SC_EEEEEEEvNS4_8identityENS4_23SM90_TMA_LOAD_MULTICASTES1B_vS1C_EENS_8epilogue10collective18CollectiveEpilogueINS1F_23Sm100TmaWarpSpecializedILi2ELi1ELi80ELb1ELb0EEEJSI_NS5_IJNST_ISF_SC_EENST_ISG_SC_EEEEESJ_SK_SJ_SK_NS1F_6fusion15FusionCallbacksIS1J_NS1N_17LinearCombinationISJ_fSJ_fLNS_15FloatRoundStyleE2EEESI_S1M_JEEENS4_5SM1004TMEM4LOAD26SM100_TMEM_LOAD_16dp256b4xES11_NS12_INS13_ILi2ELi4ELi3EEES16_NST_INS5_IJS17_NSA_ILi32EEEEEENS5_IJS1Y_SC_EEEEEEENS4_17SM75_U32x4_LDSM_NENS4_14SM90_TMA_STOREES22_NS4_17SM90_U32x4_STSM_NENS4_39AutoVectorizingCopyWithAssumedAlignmentILi128EEEEEEvvEEEEvNT_6ParamsE) ;  /* 0xffffff6002087950 */ /* 0x000fea0003c3ffff */
        .weak           $__internal_1_$__cuda_sm10x_tcgen05_guardrail_trap_phase_invalid_during_alloc
        .type           $__internal_1_$__cuda_sm10x_tcgen05_guardrail_trap_phase_invalid_during_alloc,@function
        .size           $__internal_1_$__cuda_sm10x_tcgen05_guardrail_trap_phase_invalid_during_alloc,($__internal_2_$__cuda_sm10x_tcgen05_guardrail_trap_unallocated_columns_being_dealloced - $__internal_1_$__cuda_sm10x_tcgen05_guardrail_trap_phase_invalid_during_alloc)
$__internal_1_$__cuda_sm10x_tcgen05_guardrail_trap_phase_invalid_during_alloc:
[----:B------:R-:W-:Y:S05]  /*9fe0*/  BPT.TRAP 0x1 ;  /* 0x000000040000795c */ /* 0x000fea0000300000 */
[----:B------:R-:W-:-:S04]  /*9ff0*/  MOV R5, 0x0 ;  /* 0x0000000000057802 */ /* 0x000fc80000000f00 */
[----:B------:R-:W-:Y:S05]  /*a000*/  RET.REL.NODEC R4 `(_ZN7cutlass13device_kernelINS_4gemm6kernel13GemmUniversalIN4cute5tupleIJiiiiEEENS1_10collective13CollectiveMmaINS1_35MainloopSm100TmaUmmaWarpSpecializedILi26ELi2ELi4ENS5_IJNS4_1CILi2EEENSA_ILi1EEESC_EEEEENS5_IJNSA_ILi64EEENSA_ILi160EEENSA_ILi16EEEEEENS_6half_tENS5_IJlSC_lEEESJ_SK_NS4_8TiledMMAINS4_8MMA_AtomIJNS4_20SM100_MMA_F16BF16_SSISJ_SJ_fLi64ELi160ELNS4_4UMMA5MajorE0ELSP_0ELNSO_7ScaleInE0ELSQ_0EEEEEENS4_6LayoutINS5_IJSC_SC_SC_EEENS5_IJNSA_ILi0EEESV_SV_EEEEENS5_IJNS4_10UnderscoreESY_SY_EEEEENS4_13SM90_TMA_LOADENS4_14ComposedLayoutINS4_7SwizzleILi1ELi4ELi3EEENS4_18smem_ptr_flag_bitsILi16EEENST_INS5_IJNSA_ILi8EEESH_EEENS5_IJSH_SC_EEEEEEEvNS4_8identityENS4_23SM90_TMA_LOAD_MULTICASTES1B_vS1C_EENS_8epilogue10collective18CollectiveEpilogueINS1F_23Sm100TmaWarpSpecializedILi2ELi1ELi80ELb1ELb0EEEJSI_NS5_IJNST_ISF_SC_EENST_ISG_SC_EEEEESJ_SK_SJ_SK_NS1F_6fusion15FusionCallbacksIS1J_NS1N_17LinearCombinationISJ_fSJ_fLNS_15FloatRoundStyleE2EEESI_S1M_JEEENS4_5SM1004TMEM4LOAD26SM100_TMEM_LOAD_16dp256b4xES11_NS12_INS13_ILi2ELi4ELi3EEES16_NST_INS5_IJS17_NSA_ILi32EEEEEENS5_IJS1Y_SC_EEEEEEENS4_17SM75_U32x4_LDSM_NENS4_14SM90_TMA_STOREES22_NS4_17SM90_U32x4_STSM_NENS4_39AutoVectorizingCopyWithAssumedAlignmentILi128EEEEEEvvEEEEvNT_6ParamsE) ;  /* 0xffffff5c04fc7950 */ /* 0x000fea0003c3ffff */
        .weak           $__internal_2_$__cuda_sm10x_tcgen05_guardrail_trap_unallocated_columns_being_dealloced
        .type           $__internal_2_$__cuda_sm10x_tcgen05_guardrail_trap_unallocated_columns_being_dealloced,@function
        .size           $__internal_2_$__cuda_sm10x_tcgen05_guardrail_trap_unallocated_columns_being_dealloced,(.L_x_215 - $__internal_2_$__cuda_sm10x_tcgen05_guardrail_trap_unallocated_columns_being_dealloced)
$__internal_2_$__cuda_sm10x_tcgen05_guardrail_trap_unallocated_columns_being_dealloced:
[----:B------:R-:W-:Y:S05]  /*a010*/  BPT.TRAP 0x1 ;  /* 0x000000040000795c */ /* 0x000fea0000300000 */
[----:B------:R-:W-:-:S04]  /*a020*/  HFMA2 R3, -RZ, RZ, 0, 0 ;  /* 0x00000000ff037431 */ /* 0x000fc800000001ff */
[----:B------:R-:W-:Y:S05]  /*a030*/  RET.REL.NODEC R2 `(_ZN7cutlass13device_kernelINS_4gemm6kernel13GemmUniversalIN4cute5tupleIJiiiiEEENS1_10collective13CollectiveMmaINS1_35MainloopSm100TmaUmmaWarpSpecializedILi26ELi2ELi4ENS5_IJNS4_1CILi2EEENSA_ILi1EEESC_EEEEENS5_IJNSA_ILi64EEENSA_ILi160EEENSA_ILi16EEEEEENS_6half_tENS5_IJlSC_lEEESJ_SK_NS4_8TiledMMAINS4_8MMA_AtomIJNS4_20SM100_MMA_F16BF16_SSISJ_SJ_fLi64ELi160ELNS4_4UMMA5MajorE0ELSP_0ELNSO_7ScaleInE0ELSQ_0EEEEEENS4_6LayoutINS5_IJSC_SC_SC_EEENS5_IJNSA_ILi0EEESV_SV_EEEEENS5_IJNS4_10UnderscoreESY_SY_EEEEENS4_13SM90_TMA_LOADENS4_14ComposedLayoutINS4_7SwizzleILi1ELi4ELi3EEENS4_18smem_ptr_flag_bitsILi16EEENST_INS5_IJNSA_ILi8EEESH_EEENS5_IJSH_SC_EEEEEEEvNS4_8identityENS4_23SM90_TMA_LOAD_MULTICASTES1B_vS1C_EENS_8epilogue10collective18CollectiveEpilogueINS1F_23Sm100TmaWarpSpecializedILi2ELi1ELi80ELb1ELb0EEEJSI_NS5_IJNST_ISF_SC_EENST_ISG_SC_EEEEESJ_SK_SJ_SK_NS1F_6fusion15FusionCallbacksIS1J_NS1N_17LinearCombinationISJ_fSJ_fLNS_15FloatRoundStyleE2EEESI_S1M_JEEENS4_5SM1004TMEM4LOAD26SM100_TMEM_LOAD_16dp256b4xES11_NS12_INS13_ILi2ELi4ELi3EEES16_NST_INS5_IJS17_NSA_ILi32EEEEEENS5_IJS1Y_SC_EEEEEEENS4_17SM75_U32x4_LDSM_NENS4_14SM90_TMA_STOREES22_NS4_17SM90_U32x4_STSM_NENS4_39AutoVectorizingCopyWithAssumedAlignmentILi128EEEEEEvvEEEEvNT_6ParamsE) ;  /* 0xffffff5c02f07950 */ /* 0x000fea0003c3ffff */
.L_x_214:
[----:B------:R-:W-:-:S00]  /*a040*/  BRA `(.L_x_214) ;  /* 0xfffffffc00fc7947 */ /* 0x000fc0000383ffff */
[----:B------:R-:W-:-:S00]  /*a050*/  NOP ;  /* 0x0000000000007918 */ /* 0x000fc00000000000 */
        /* <DEDUP_REMOVED lines=10> */
.L_x_215:


//--------------------- .nv.global.init           --------------------------
	.section	.nv.global.init,"aw",@progbits
.nv.global.init:
	.type		$str$27,@object
	.size		$str$27,($str$28 - $str$27)
$str$27:
        /*0000*/ 	.byte	0x28, 0x61, 0x64, 0x64, 0x72, 0x65, 0x73, 0x73, 0x20, 0x26, 0x20, 0x6d, 0x61, 0x73, 0x6b, 0x29
        /*0010*/ 	.byte	0x20, 0x3d, 0x3d, 0x20, 0x30, 0x00
	.type		$str$28,@object
	.size		$str$28,($str$26 - $str$28)
$str$28:
        /*0016*/ 	.byte	0x2f, 0x74, 0x6d, 0x70, 0x2f, 0x63, 0x75, 0x74, 0x6c, 0x61, 0x73, 0x73, 0x5f, 0x73, 0x77, 0x65
        /*0026*/ 	.byte	0x65, 0x70, 0x5f, 0x73, 0x72, 0x63, 0x2f, 0x69, 0x6e, 0x63, 0x6c, 0x75, 0x64, 0x65, 0x2f, 0x63
        /*0036*/ 	.byte	0x75, 0x74, 0x65, 0x2f, 0x70, 0x6f, 0x69, 0x6e, 0x74, 0x65, 0x72, 0x5f, 0x66, 0x6c, 0x61, 0x67
        /*0046*/ 	.byte	0x67, 0x65, 0x64, 0x2e, 0x68, 0x70, 0x70, 0x00
	.type		$str$26,@object
	.size		$str$26,($str$25 - $str$26)
$str$26:
        /*004e*/ 	.byte	0x2f, 0x74, 0x6d, 0x70, 0x2f, 0x63, 0x75, 0x74, 0x6c, 0x61, 0x73, 0x73, 0x5f, 0x73, 0x77, 0x65
        /*005e*/ 	.byte	0x65, 0x70, 0x5f, 0x73, 0x72, 0x63, 0x2f, 0x69, 0x6e, 0x63, 0x6c, 0x75, 0x64, 0x65, 0x2f, 0x63
        /*006e*/ 	.byte	0x75, 0x74, 0x65, 0x2f, 0x61, 0x74, 0x6f, 0x6d, 0x2f, 0x63, 0x6f, 0x70, 0x79, 0x5f, 0x74, 0x72
        /*007e*/ 	.byte	0x61, 0x69, 0x74, 0x73, 0x5f, 0x73, 0x6d, 0x31, 0x30, 0x30, 0x2e, 0x68, 0x70, 0x70, 0x00
	.type		$str$25,@object
	.size		$str$25,(__unnamed_1 - $str$25)
$str$25:
        /*008d*/ 	.byte	0x28, 0x28, 0x75, 0x69, 0x6e, 0x74, 0x33, 0x32, 0x5f, 0x74, 0x28, 0x74, 0x68, 0x72, 0x65, 0x61
        /*009d*/ 	.byte	0x64, 0x49, 0x64, 0x78, 0x2e, 0x78, 0x29, 0x20, 0x2f, 0x20, 0x33, 0x32, 0x29, 0x20, 0x25, 0x20
        /*00ad*/ 	.byte	0x34, 0x29, 0x20, 0x3d, 0x3d, 0x20, 0x28, 0x28, 0x28, 0x74, 0x6d, 0x65, 0x6d, 0x5f, 0x61, 0x64
        /*00bd*/ 	.byte	0x64, 0x72, 0x20, 0x3e, 0x3e, 0x20, 0x31, 0x36, 0x29, 0x20, 0x2f, 0x20, 0x33, 0x32, 0x29, 0x20
        /*00cd*/ 	.byte	0x25, 0x20, 0x34, 0x29, 0x00
	.type		__unnamed_1,@object
	.size		__unnamed_1,(__unnamed_2 - __unnamed_1)
__unnamed_1:
        /*00d2*/ 	.byte	0x61, 0x75, 0x74, 0x6f, 0x20, 0x63, 0x75, 0x74, 0x65, 0x3a, 0x3a, 0x61, 0x73, 0x5f, 0x70, 0x6f
        /* <DEDUP_REMOVED lines=24> */
        /*0262*/ 	.byte	0x32, 0x34, 0x30, 0x3e, 0x3e, 0x3e, 0x3e, 0x5d, 0x00
	.type		__unnamed_2,@object
	.size		__unnamed_2,(.L_2 - __unnamed_2)
__unnamed_2:
        /* <DEDUP_REMOVED lines=45> */
        /*053b*/ 	.byte	0x3e, 0x3e, 0x3e, 0x5d, 0x00
.L_2:


//--------------------- .nv.shared._ZN7cutlass13device_kernelINS_4gemm6kernel13GemmUniversalIN4cute5tupleIJiiiiEEENS1_10collective13CollectiveMmaINS1_35MainloopSm100TmaUmmaWarpSpecializedILi26ELi2ELi4ENS5_IJNS4_1CILi2EEENSA_ILi1EEESC_EEEEENS5_IJNSA_ILi64EEENSA_ILi160EEENSA_ILi16EEEEEENS_6half_tENS5_IJlSC_lEEESJ_SK_NS4_8TiledMMAINS4_8MMA_AtomIJNS4_20SM100_MMA_F16BF16_SSISJ_SJ_fLi64ELi160ELNS4_4UMMA5MajorE0ELSP_0ELNSO_7ScaleInE0ELSQ_0EEEEEENS4_6LayoutINS5_IJSC_SC_SC_EEENS5_IJNSA_ILi0EEESV_SV_EEEEENS5_IJNS4_10UnderscoreESY_SY_EEEEENS4_13SM90_TMA_LOADENS4_14ComposedLayoutINS4_7SwizzleILi1ELi4ELi3EEENS4_18smem_ptr_flag_bitsILi16EEENST_INS5_IJNSA_ILi8EEESH_EEENS5_IJSH_SC_EEEEEEEvNS4_8identityENS4_23SM90_TMA_LOAD_MULTICASTES1B_vS1C_EENS_8epilogue10collective18CollectiveEpilogueINS1F_23Sm100TmaWarpSpecializedILi2ELi1ELi80ELb1ELb0EEEJSI_NS5_IJNST_ISF_SC_EENST_ISG_SC_EEEEESJ_SK_SJ_SK_NS1F_6fusion15FusionCallbacksIS1J_NS1N_17LinearCombinationISJ_fSJ_fLNS_15FloatRoundStyleE2EEESI_S1M_JEEENS4_5SM1004TMEM4LOAD26SM100_TMEM_LOAD_16dp256b4xES11_NS12_INS13_ILi2ELi4ELi3EEES16_NST_INS5_IJS17_NSA_ILi32EEEEEENS5_IJS1Y_SC_EEEEEEENS4_17SM75_U32x4_LDSM_NENS4_14SM90_TMA_STOREES22_NS4_17SM90_U32x4_STSM_NENS4_39AutoVectorizingCopyWithAssumedAlignmentILi128EEEEEEvvEEEEvNT_6ParamsE --------------------------
	.section	.nv.shared._ZN7cutlass13device_kernelINS_4gemm6kernel13GemmUniversalIN4cute5tupleIJiiiiEEENS1_10collective13CollectiveMmaINS1_35MainloopSm100TmaUmmaWarpSpecializedILi26ELi2ELi4ENS5_IJNS4_1CILi2EEENSA_ILi1EEESC_EEEEENS5_IJNSA_ILi64EEENSA_ILi160EEENSA_ILi16EEEEEENS_6half_tENS5_IJlSC_lEEESJ_SK_NS4_8TiledMMAINS4_8MMA_AtomIJNS4_20SM100_MMA_F16BF16_SSISJ_SJ_fLi64ELi160ELNS4_4UMMA5MajorE0ELSP_0ELNSO_7ScaleInE0ELSQ_0EEEEEENS4_6LayoutINS5_IJSC_SC_SC_EEENS5_IJNSA_ILi0EEESV_SV_EEEEENS5_IJNS4_10UnderscoreESY_SY_EEEEENS4_13SM90_TMA_LOADENS4_14ComposedLayoutINS4_7SwizzleILi1ELi4ELi3EEENS4_18smem_ptr_flag_bitsILi16EEENST_INS5_IJNSA_ILi8EEESH_EEENS5_IJSH_SC_EEEEEEEvNS4_8identityENS4_23SM90_TMA_LOAD_MULTICASTES1B_vS1C_EENS_8epilogue10collective18CollectiveEpilogueINS1F_23Sm100TmaWarpSpecializedILi2ELi1ELi80ELb1ELb0EEEJSI_NS5_IJNST_ISF_SC_EENST_ISG_SC_EEEEESJ_SK_SJ_SK_NS1F_6fusion15FusionCallbacksIS1J_NS1N_17LinearCombinationISJ_fSJ_fLNS_15FloatRoundStyleE2EEESI_S1M_JEEENS4_5SM1004TMEM4LOAD26SM100_TMEM_LOAD_16dp256b4xES11_NS12_INS13_ILi2ELi4ELi3EEES16_NST_INS5_IJS17_NSA_ILi32EEEEEENS5_IJS1Y_SC_EEEEEEENS4_17SM75_U32x4_LDSM_NENS4_14SM90_TMA_STOREES22_NS4_17SM90_U32x4_STSM_NENS4_39AutoVectorizingCopyWithAssumedAlignmentILi128EEEEEEvvEEEEvNT_6ParamsE,"aw",@nobits
	.sectionflags	@""
	.align	16
	.zero		1024


//--------------------- .nv.shared.reserved.0     --------------------------
	.section	.nv.shared.reserved.0,"aw",@nobits
	.weak		__nv_reservedSMEM_offset_0_alias
	.size		__nv_reservedSMEM_offset_0_alias, 0, 64
	.other		__nv_reservedSMEM_offset_0_alias,@"STO_CUDA_RESERVED_SHARED STV_DEFAULT"
__nv_reservedSMEM_offset_0_alias:
	.zero		0
.nv.shared.reserved.0:
	.zero		64
	.weak		__nv_reservedSMEM_tcgen05_partition
	.type		__nv_reservedSMEM_tcgen05_partition,@object
	.size		__nv_reservedSMEM_tcgen05_partition,(.L_0 - __nv_reservedSMEM_tcgen05_partition)
__nv_reservedSMEM_tcgen05_partition:
	.zero		32
.L_0:


//--------------------- .nv.global                --------------------------
	.section	.nv.global,"aw",@nobits
.nv.global:
	.type		_ZN40_INTERNAL_dd2f7d4a_4_k_cu_53fb2105_234534cute1_E,@object
	.size		_ZN40_INTERNAL_dd2f7d4a_4_k_cu_53fb2105_234534cute1_E,(_ZN40_INTERNAL_dd2f7d4a_4_k_cu_53fb2105_234534cuda3std3__45__cpo6cbeginE - _ZN40_INTERNAL_dd2f7d4a_4_k_cu_53fb2105_234534cute1_E)
_ZN40_INTERNAL_dd2f7d4a_4_k_cu_53fb2105_234534cute1_E:
	.zero		1
	.type		_ZN40_INTERNAL_dd2f7d4a_4_k_cu_53fb2105_234534cuda3std3__45__cpo6cbeginE,@object
	.size		_ZN40_INTERNAL_dd2f7d4a_4_k_cu_53fb2105_234534cuda3std3__45__cpo6cbeginE,(_ZN40_INTERNAL_dd2f7d4a_4_k_cu_53fb2105_234534cuda3std3__48in_placeE - _ZN40_INTERNAL_dd2f7d4a_4_k_cu_53fb2105_234534cuda3std3__45__cpo6cbeginE)
_ZN40_INTERNAL_dd2f7d4a_4_k_cu_53fb2105_234534cuda3std3__45__cpo6cbeginE:
	.zero		1
	.type		_ZN40_INTERNAL_dd2f7d4a_4_k_cu_53fb2105_234534cuda3std3__48in_placeE,@object
	.size		_ZN40_INTERNAL_dd2f7d4a_4_k_cu_53fb2105_234534cuda3std3__48in_placeE,(_ZN40_INTERNAL_dd2f7d4a_4_k_cu_53fb2105_234534cuda3std6ranges3__45__cpo9iter_moveE - _ZN40_INTERNAL_dd2f7d4a_4_k_cu_53fb2105_234534cuda3std3__48in_placeE)
_ZN40_INTERNAL_dd2f7d4a_4_k_cu_53fb2105_234534cuda3std3__48in_placeE:
	.zero		1
	.type		_ZN40_INTERNAL_dd2f7d4a_4_k_cu_53fb2105_234534cuda3std6ranges3__45__cpo9iter_moveE,@object
	.size		_ZN40_INTERNAL_dd2f7d4a_4_k_cu_53fb2105_234534cuda3std6ranges3__45__cpo9iter_moveE,(_ZN40_INTERNAL_dd2f7d4a_4_k_cu_53fb2105_234534cuda3std3__45__cpo5beginE - _ZN40_INTERNAL_dd2f7d4a_4_k_cu_53fb2105_234534cuda3std6ranges3__45__cpo9iter_moveE)
_ZN40_INTERNAL_dd2f7d4a_4_k_cu_53fb2105_234534cuda3std6ranges3__45__cpo9iter_moveE:
	.zero		1
	.type		_ZN40_INTERNAL_dd2f7d4a_4_k_cu_53fb2105_234534cuda3std3__45__cpo5beginE,@object
	.size		_ZN40_INTERNAL_dd2f7d4a_4_k_cu_53fb2105_234534cuda3std3__45__cpo5beginE,(_ZN40_INTERNAL_dd2f7d4a_4_k_cu_53fb2105_234534cuda3std3__442_GLOBAL__N__dd2f7d4a_4_k_cu_53fb2105_234536ignoreE - _ZN40_INTERNAL_dd2f7d4a_4_k_cu_53fb2105_234534cuda3std3__45__cpo5beginE)
_ZN40_INTERNAL_dd2f7d4a_4_k_cu_53fb2105_234534cuda3std3__45__cpo5beginE:
	.zero		1
	.type		_ZN40_INTERNAL_dd2f7d4a_4_k_cu_53fb2105_234534cuda3std3__442_GLOBAL__N__dd2f7d4a_4_k_cu_53fb2105_234536ignoreE,@object
	.size		_ZN40_INTERNAL_dd2f7d4a_4_k_cu_53fb2105_234534cuda3std3__442_GLOBAL__N__dd2f7d4a_4_k_cu_53fb2105_234536ignoreE,(_ZN40_INTERNAL_dd2f7d4a_4_k_cu_53fb2105_234534cute7productE - _ZN40_INTERNAL_dd2f7d4a_4_k_cu_53fb2105_234534cuda3std3__442_GLOBAL__N__dd2f7d4a_4_k_cu_53fb2105_234536ignoreE)
_ZN40_INTERNAL_dd2f7d4a_4_k_cu_53fb2105_234534cuda3std3__442_GLOBAL__N__dd2f7d4a_4_k_cu_53fb2105_234536ignoreE:
	.zero		1
	.type		_ZN40_INTERNAL_dd2f7d4a_4_k_cu_53fb2105_234534cute7productE,@object
	.size		_ZN40_INTERNAL_dd2f7d4a_4_k_cu_53fb2105_234534cute7productE,(_ZN40_INTERNAL_dd2f7d4a_4_k_cu_53fb2105_234534cuda3std3__45__cpo3endE - _ZN40_INTERNAL_dd2f7d4a_4_k_cu_53fb2105_234534cute7productE)
_ZN40_INTERNAL_dd2f7d4a_4_k_cu_53fb2105_234534cute7productE:
	.zero		1
	.type		_ZN40_INTERNAL_dd2f7d4a_4_k_cu_53fb2105_234534cuda3std3__45__cpo3endE,@object
	.size		_ZN40_INTERNAL_dd2f7d4a_4_k_cu_53fb2105_234534cuda3std3__45__cpo3endE,(_ZN40_INTERNAL_dd2f7d4a_4_k_cu_53fb2105_234534cuda3std3__419piecewise_constructE - _ZN40_INTERNAL_dd2f7d4a_4_k_cu_53fb2105_234534cuda3std3__45__cpo3endE)
_ZN40_INTERNAL_dd2f7d4a_4_k_cu_53fb2105_234534cuda3std3__45__cpo3endE:
	.zero		1
	.type		_ZN40_INTERNAL_dd2f7d4a_4_k_cu_53fb2105_234534cuda3std3__419piecewise_constructE,@object
	.size		_ZN40_INTERNAL_dd2f7d4a_4_k_cu_53fb2105_234534cuda3std3__419piecewise_constructE,(_ZN40_INTERNAL_dd2f7d4a_4_k_cu_53fb2105_234534cuda3std3__45__cpo4cendE - _ZN40_INTERNAL_dd2f7d4a_4_k_cu_53fb2105_234534cuda3std3__419piecewise_constructE)
_ZN40_INTERNAL_dd2f7d4a_4_k_cu_53fb2105_234534cuda3std3__419piecewise_constructE:
	.zero		1
	.type		_ZN40_INTERNAL_dd2f7d4a_4_k_cu_53fb2105_234534cuda3std3__45__cpo4cendE,@object
	.size		_ZN40_INTERNAL_dd2f7d4a_4_k_cu_53fb2105_234534cuda3std3__45__cpo4cendE,(_ZN40_INTERNAL_dd2f7d4a_4_k_cu_53fb2105_234534cuda3std6ranges3__45__cpo4swapE - _ZN40_INTERNAL_dd2f7d4a_4_k_cu_53fb2105_234534cuda3std3__45__cpo4cendE)
_ZN40_INTERNAL_dd2f7d4a_4_k_cu_53fb2105_234534cuda3std3__45__cpo4cendE:
	.zero		1
	.type		_ZN40_INTERNAL_dd2f7d4a_4_k_cu_53fb2105_234534cuda3std6ranges3__45__cpo4swapE,@object
	.size		_ZN40_INTERNAL_dd2f7d4a_4_k_cu_53fb2105_234534cuda3std6ranges3__45__cpo4swapE,(.L_10 - _ZN40_INTERNAL_dd2f7d4a_4_k_cu_53fb2105_234534cuda3std6ranges3__45__cpo4swapE)
_ZN40_INTERNAL_dd2f7d4a_4_k_cu_53fb2105_234534cuda3std6ranges3__45__cpo4swapE:
	.zero		1
.L_10:


//--------------------- .nv.constant0._ZN7cutlass13device_kernelINS_4gemm6kernel13GemmUniversalIN4cute5tupleIJiiiiEEENS1_10collective13CollectiveMmaINS1_35MainloopSm100TmaUmmaWarpSpecializedILi26ELi2ELi4ENS5_IJNS4_1CILi2EEENSA_ILi1EEESC_EEEEENS5_IJNSA_ILi64EEENSA_ILi160EEENSA_ILi16EEEEEENS_6half_tENS5_IJlSC_lEEESJ_SK_NS4_8TiledMMAINS4_8MMA_AtomIJNS4_20SM100_MMA_F16BF16_SSISJ_SJ_fLi64ELi160ELNS4_4UMMA5MajorE0ELSP_0ELNSO_7ScaleInE0ELSQ_0EEEEEENS4_6LayoutINS5_IJSC_SC_SC_EEENS5_IJNSA_ILi0EEESV_SV_EEEEENS5_IJNS4_10UnderscoreESY_SY_EEEEENS4_13SM90_TMA_LOADENS4_14ComposedLayoutINS4_7SwizzleILi1ELi4ELi3EEENS4_18smem_ptr_flag_bitsILi16EEENST_INS5_IJNSA_ILi8EEESH_EEENS5_IJSH_SC_EEEEEEEvNS4_8identityENS4_23SM90_TMA_LOAD_MULTICASTES1B_vS1C_EENS_8epilogue10collective18CollectiveEpilogueINS1F_23Sm100TmaWarpSpecializedILi2ELi1ELi80ELb1ELb0EEEJSI_NS5_IJNST_ISF_SC_EENST_ISG_SC_EEEEESJ_SK_SJ_SK_NS1F_6fusion15FusionCallbacksIS1J_NS1N_17LinearCombinationISJ_fSJ_fLNS_15FloatRoundStyleE2EEESI_S1M_JEEENS4_5SM1004TMEM4LOAD26SM100_TMEM_LOAD_16dp256b4xES11_NS12_INS13_ILi2ELi4ELi3EEES16_NST_INS5_IJS17_NSA_ILi32EEEEEENS5_IJS1Y_SC_EEEEEEENS4_17SM75_U32x4_LDSM_NENS4_14SM90_TMA_STOREES22_NS4_17SM90_U32x4_STSM_NENS4_39AutoVectorizingCopyWithAssumedAlignmentILi128EEEEEEvvEEEEvNT_6ParamsE --------------------------
	.section	.nv.constant0._ZN7cutlass13device_kernelINS_4gemm6kernel13GemmUniversalIN4cute5tupleIJiiiiEEENS1_10collective13CollectiveMmaINS1_35MainloopSm100TmaUmmaWarpSpecializedILi26ELi2ELi4ENS5_IJNS4_1CILi2EEENSA_ILi1EEESC_EEEEENS5_IJNSA_ILi64EEENSA_ILi160EEENSA_ILi16EEEEEENS_6half_tENS5_IJlSC_lEEESJ_SK_NS4_8TiledMMAINS4_8MMA_AtomIJNS4_20SM100_MMA_F16BF16_SSISJ_SJ_fLi64ELi160ELNS4_4UMMA5MajorE0ELSP_0ELNSO_7ScaleInE0ELSQ_0EEEEEENS4_6LayoutINS5_IJSC_SC_SC_EEENS5_IJNSA_ILi0EEESV_SV_EEEEENS5_IJNS4_10UnderscoreESY_SY_EEEEENS4_13SM90_TMA_LOADENS4_14ComposedLayoutINS4_7SwizzleILi1ELi4ELi3EEENS4_18smem_ptr_flag_bitsILi16EEENST_INS5_IJNSA_ILi8EEESH_EEENS5_IJSH_SC_EEEEEEEvNS4_8identityENS4_23SM90_TMA_LOAD_MULTICASTES1B_vS1C_EENS_8epilogue10collective18CollectiveEpilogueINS1F_23Sm100TmaWarpSpecializedILi2ELi1ELi80ELb1ELb0EEEJSI_NS5_IJNST_ISF_SC_EENST_ISG_SC_EEEEESJ_SK_SJ_SK_NS1F_6fusion15FusionCallbacksIS1J_NS1N_17LinearCombinationISJ_fSJ_fLNS_15FloatRoundStyleE2EEESI_S1M_JEEENS4_5SM1004TMEM4LOAD26SM100_TMEM_LOAD_16dp256b4xES11_NS12_INS13_ILi2ELi4ELi3EEES16_NST_INS5_IJS17_NSA_ILi32EEEEEENS5_IJS1Y_SC_EEEEEEENS4_17SM75_U32x4_LDSM_NENS4_14SM90_TMA_STOREES22_NS4_17SM90_U32x4_STSM_NENS4_39AutoVectorizingCopyWithAssumedAlignmentILi128EEEEEEvvEEEEvNT_6ParamsE,"a",@progbits
	.sectionflags	@""
	.align	4
.nv.constant0._ZN7cutlass13device_kernelINS_4gemm6kernel13GemmUniversalIN4cute5tupleIJiiiiEEENS1_10collective13CollectiveMmaINS1_35MainloopSm100TmaUmmaWarpSpecializedILi26ELi2ELi4ENS5_IJNS4_1CILi2EEENSA_ILi1EEESC_EEEEENS5_IJNSA_ILi64EEENSA_ILi160EEENSA_ILi16EEEEEENS_6half_tENS5_IJlSC_lEEESJ_SK_NS4_8TiledMMAINS4_8MMA_AtomIJNS4_20SM100_MMA_F16BF16_SSISJ_SJ_fLi64ELi160ELNS4_4UMMA5MajorE0ELSP_0ELNSO_7ScaleInE0ELSQ_0EEEEEENS4_6LayoutINS5_IJSC_SC_SC_EEENS5_IJNSA_ILi0EEESV_SV_EEEEENS5_IJNS4_10UnderscoreESY_SY_EEEEENS4_13SM90_TMA_LOADENS4_14ComposedLayoutINS4_7SwizzleILi1ELi4ELi3EEENS4_18smem_ptr_flag_bitsILi16EEENST_INS5_IJNSA_ILi8EEESH_EEENS5_IJSH_SC_EEEEEEEvNS4_8identityENS4_23SM90_TMA_LOAD_MULTICASTES1B_vS1C_EENS_8epilogue10collective18CollectiveEpilogueINS1F_23Sm100TmaWarpSpecializedILi2ELi1ELi80ELb1ELb0EEEJSI_NS5_IJNST_ISF_SC_EENST_ISG_SC_EEEEESJ_SK_SJ_SK_NS1F_6fusion15FusionCallbacksIS1J_NS1N_17LinearCombinationISJ_fSJ_fLNS_15FloatRoundStyleE2EEESI_S1M_JEEENS4_5SM1004TMEM4LOAD26SM100_TMEM_LOAD_16dp256b4xES11_NS12_INS13_ILi2ELi4ELi3EEES16_NST_INS5_IJS17_NSA_ILi32EEEEEENS5_IJS1Y_SC_EEEEEEENS4_17SM75_U32x4_LDSM_NENS4_14SM90_TMA_STOREES22_NS4_17SM90_U32x4_STSM_NENS4_39AutoVectorizingCopyWithAssumedAlignmentILi128EEEEEEvvEEEEvNT_6ParamsE:
	.zero		2944


//--------------------- SYMBOLS --------------------------

	.type		.nv.reservedSmem.offset0,@object
	.size		.nv.reservedSmem.offset0,0x4
	.type		.nv.reservedSmem.cap,@object
	.size		.nv.reservedSmem.cap,0x4
	.type		__assertfail,@function
